//
// Generated by NVIDIA NVVM Compiler
//
// Compiler Build ID: CL-36424714
// Cuda compilation tools, release 13.0, V13.0.88
// Based on NVVM 20.0.0
//

.version 9.0
.target sm_100
.address_size 64

	// .globl	_Z9conv3d_s1IfEvPKT_S2_PS0_iiiiiiii

.visible .entry _Z9conv3d_s1IfEvPKT_S2_PS0_iiiiiiii(
	.param .u64 .ptr .align 1 _Z9conv3d_s1IfEvPKT_S2_PS0_iiiiiiii_param_0,
	.param .u64 .ptr .align 1 _Z9conv3d_s1IfEvPKT_S2_PS0_iiiiiiii_param_1,
	.param .u64 .ptr .align 1 _Z9conv3d_s1IfEvPKT_S2_PS0_iiiiiiii_param_2,
	.param .u32 _Z9conv3d_s1IfEvPKT_S2_PS0_iiiiiiii_param_3,
	.param .u32 _Z9conv3d_s1IfEvPKT_S2_PS0_iiiiiiii_param_4,
	.param .u32 _Z9conv3d_s1IfEvPKT_S2_PS0_iiiiiiii_param_5,
	.param .u32 _Z9conv3d_s1IfEvPKT_S2_PS0_iiiiiiii_param_6,
	.param .u32 _Z9conv3d_s1IfEvPKT_S2_PS0_iiiiiiii_param_7,
	.param .u32 _Z9conv3d_s1IfEvPKT_S2_PS0_iiiiiiii_param_8,
	.param .u32 _Z9conv3d_s1IfEvPKT_S2_PS0_iiiiiiii_param_9,
	.param .u32 _Z9conv3d_s1IfEvPKT_S2_PS0_iiiiiiii_param_10
)
{
	.reg .pred 	%p<17>;
	.reg .b32 	%r<79>;
	.reg .b32 	%f<123>;
	.reg .b64 	%rd<27>;

	ld.param.u64 	%rd7, [_Z9conv3d_s1IfEvPKT_S2_PS0_iiiiiiii_param_0];
	ld.param.u64 	%rd8, [_Z9conv3d_s1IfEvPKT_S2_PS0_iiiiiiii_param_1];
	ld.param.u32 	%r31, [_Z9conv3d_s1IfEvPKT_S2_PS0_iiiiiiii_param_3];
	ld.param.u32 	%r33, [_Z9conv3d_s1IfEvPKT_S2_PS0_iiiiiiii_param_5];
	ld.param.u32 	%r35, [_Z9conv3d_s1IfEvPKT_S2_PS0_iiiiiiii_param_7];
	ld.param.u32 	%r36, [_Z9conv3d_s1IfEvPKT_S2_PS0_iiiiiiii_param_8];
	ld.param.u32 	%r38, [_Z9conv3d_s1IfEvPKT_S2_PS0_iiiiiiii_param_9];
	ld.param.u32 	%r39, [_Z9conv3d_s1IfEvPKT_S2_PS0_iiiiiiii_param_10];
	cvta.to.global.u64 	%rd1, %rd8;
	cvta.to.global.u64 	%rd2, %rd7;
	mov.u32 	%r1, %ctaid.x;
	mov.u32 	%r2, %ctaid.y;
	mov.u32 	%r40, %ctaid.z;
	div.u32 	%r41, %r40, %r39;
	shl.b32 	%r42, %r41, 4;
	mov.u32 	%r43, %tid.y;
	add.s32 	%r3, %r42, %r43;
	mul.lo.s32 	%r44, %r41, %r39;
	sub.s32 	%r45, %r40, %r44;
	shl.b32 	%r46, %r45, 4;
	mov.u32 	%r47, %tid.x;
	add.s32 	%r48, %r46, %r47;
	setp.ge.s32 	%p1, %r3, %r36;
	setp.ge.s32 	%p2, %r48, %r38;
	or.pred  	%p3, %p1, %p2;
	mov.f32 	%f121, 0f00000000;
	@%p3 bra 	$L__BB0_21;
	setp.lt.s32 	%p4, %r31, 1;
	@%p4 bra 	$L__BB0_20;
	setp.lt.s32 	%p5, %r33, 1;
	@%p5 bra 	$L__BB0_20;
	and.b32  	%r5, %r33, 15;
	and.b32  	%r6, %r33, 7;
	and.b32  	%r7, %r33, 2147483632;
	and.b32  	%r8, %r33, 3;
	neg.s32 	%r9, %r7;
	add.s64 	%rd3, %rd1, 32;
	mul.lo.s32 	%r10, %r31, %r2;
	mul.lo.s32 	%r11, %r31, %r1;
	mov.f32 	%f121, 0f00000000;
	mov.b32 	%r71, 0;
$L__BB0_4:
	ld.param.u32 	%r70, [_Z9conv3d_s1IfEvPKT_S2_PS0_iiiiiiii_param_6];
	add.s32 	%r51, %r71, %r11;
	mad.lo.s32 	%r13, %r51, %r70, %r3;
	add.s32 	%r52, %r71, %r10;
	mul.lo.s32 	%r14, %r52, %r33;
	mov.b32 	%r72, 0;
$L__BB0_5:
	setp.lt.u32 	%p6, %r33, 16;
	add.s32 	%r54, %r72, %r13;
	mad.lo.s32 	%r16, %r54, %r35, %r48;
	add.s32 	%r55, %r14, %r72;
	mul.lo.s32 	%r17, %r55, %r33;
	mov.b32 	%r77, 0;
	@%p6 bra 	$L__BB0_8;
	mov.b32 	%r75, 0;
	mov.u32 	%r73, %r17;
	mov.u32 	%r74, %r9;
$L__BB0_7:
	.pragma "nounroll";
	mul.wide.s32 	%rd9, %r73, 4;
	add.s64 	%rd10, %rd3, %rd9;
	add.s32 	%r57, %r16, %r75;
	mul.wide.s32 	%rd11, %r57, 4;
	add.s64 	%rd12, %rd2, %rd11;
	ld.global.nc.f32 	%f22, [%rd12];
	ld.global.nc.f32 	%f23, [%rd10+-32];
	fma.rn.f32 	%f24, %f22, %f23, %f121;
	ld.global.nc.f32 	%f25, [%rd12+4];
	ld.global.nc.f32 	%f26, [%rd10+-28];
	fma.rn.f32 	%f27, %f25, %f26, %f24;
	ld.global.nc.f32 	%f28, [%rd12+8];
	ld.global.nc.f32 	%f29, [%rd10+-24];
	fma.rn.f32 	%f30, %f28, %f29, %f27;
	ld.global.nc.f32 	%f31, [%rd12+12];
	ld.global.nc.f32 	%f32, [%rd10+-20];
	fma.rn.f32 	%f33, %f31, %f32, %f30;
	ld.global.nc.f32 	%f34, [%rd12+16];
	ld.global.nc.f32 	%f35, [%rd10+-16];
	fma.rn.f32 	%f36, %f34, %f35, %f33;
	ld.global.nc.f32 	%f37, [%rd12+20];
	ld.global.nc.f32 	%f38, [%rd10+-12];
	fma.rn.f32 	%f39, %f37, %f38, %f36;
	ld.global.nc.f32 	%f40, [%rd12+24];
	ld.global.nc.f32 	%f41, [%rd10+-8];
	fma.rn.f32 	%f42, %f40, %f41, %f39;
	ld.global.nc.f32 	%f43, [%rd12+28];
	ld.global.nc.f32 	%f44, [%rd10+-4];
	fma.rn.f32 	%f45, %f43, %f44, %f42;
	ld.global.nc.f32 	%f46, [%rd12+32];
	ld.global.nc.f32 	%f47, [%rd10];
	fma.rn.f32 	%f48, %f46, %f47, %f45;
	ld.global.nc.f32 	%f49, [%rd12+36];
	ld.global.nc.f32 	%f50, [%rd10+4];
	fma.rn.f32 	%f51, %f49, %f50, %f48;
	ld.global.nc.f32 	%f52, [%rd12+40];
	ld.global.nc.f32 	%f53, [%rd10+8];
	fma.rn.f32 	%f54, %f52, %f53, %f51;
	ld.global.nc.f32 	%f55, [%rd12+44];
	ld.global.nc.f32 	%f56, [%rd10+12];
	fma.rn.f32 	%f57, %f55, %f56, %f54;
	ld.global.nc.f32 	%f58, [%rd12+48];
	ld.global.nc.f32 	%f59, [%rd10+16];
	fma.rn.f32 	%f60, %f58, %f59, %f57;
	ld.global.nc.f32 	%f61, [%rd12+52];
	ld.global.nc.f32 	%f62, [%rd10+20];
	fma.rn.f32 	%f63, %f61, %f62, %f60;
	ld.global.nc.f32 	%f64, [%rd12+56];
	ld.global.nc.f32 	%f65, [%rd10+24];
	fma.rn.f32 	%f66, %f64, %f65, %f63;
	ld.global.nc.f32 	%f67, [%rd12+60];
	ld.global.nc.f32 	%f68, [%rd10+28];
	fma.rn.f32 	%f121, %f67, %f68, %f66;
	add.s32 	%r75, %r75, 16;
	add.s32 	%r74, %r74, 16;
	add.s32 	%r73, %r73, 16;
	setp.ne.s32 	%p7, %r74, 0;
	mov.u32 	%r77, %r7;
	@%p7 bra 	$L__BB0_7;
$L__BB0_8:
	setp.eq.s32 	%p8, %r5, 0;
	@%p8 bra 	$L__BB0_18;
	add.s32 	%r58, %r5, -1;
	setp.lt.u32 	%p9, %r58, 7;
	@%p9 bra 	$L__BB0_11;
	add.s32 	%r59, %r16, %r77;
	mul.wide.s32 	%rd13, %r59, 4;
	add.s64 	%rd14, %rd2, %rd13;
	ld.global.nc.f32 	%f70, [%rd14];
	add.s32 	%r60, %r77, %r17;
	mul.wide.s32 	%rd15, %r60, 4;
	add.s64 	%rd16, %rd1, %rd15;
	ld.global.nc.f32 	%f71, [%rd16];
	fma.rn.f32 	%f72, %f70, %f71, %f121;
	ld.global.nc.f32 	%f73, [%rd14+4];
	ld.global.nc.f32 	%f74, [%rd16+4];
	fma.rn.f32 	%f75, %f73, %f74, %f72;
	ld.global.nc.f32 	%f76, [%rd14+8];
	ld.global.nc.f32 	%f77, [%rd16+8];
	fma.rn.f32 	%f78, %f76, %f77, %f75;
	ld.global.nc.f32 	%f79, [%rd14+12];
	ld.global.nc.f32 	%f80, [%rd16+12];
	fma.rn.f32 	%f81, %f79, %f80, %f78;
	ld.global.nc.f32 	%f82, [%rd14+16];
	ld.global.nc.f32 	%f83, [%rd16+16];
	fma.rn.f32 	%f84, %f82, %f83, %f81;
	ld.global.nc.f32 	%f85, [%rd14+20];
	ld.global.nc.f32 	%f86, [%rd16+20];
	fma.rn.f32 	%f87, %f85, %f86, %f84;
	ld.global.nc.f32 	%f88, [%rd14+24];
	ld.global.nc.f32 	%f89, [%rd16+24];
	fma.rn.f32 	%f90, %f88, %f89, %f87;
	ld.global.nc.f32 	%f91, [%rd14+28];
	ld.global.nc.f32 	%f92, [%rd16+28];
	fma.rn.f32 	%f121, %f91, %f92, %f90;
	add.s32 	%r77, %r77, 8;
$L__BB0_11:
	setp.eq.s32 	%p10, %r6, 0;
	@%p10 bra 	$L__BB0_18;
	add.s32 	%r61, %r6, -1;
	setp.lt.u32 	%p11, %r61, 3;
	@%p11 bra 	$L__BB0_14;
	add.s32 	%r62, %r16, %r77;
	mul.wide.s32 	%rd17, %r62, 4;
	add.s64 	%rd18, %rd2, %rd17;
	ld.global.nc.f32 	%f94, [%rd18];
	add.s32 	%r63, %r77, %r17;
	mul.wide.s32 	%rd19, %r63, 4;
	add.s64 	%rd20, %rd1, %rd19;
	ld.global.nc.f32 	%f95, [%rd20];
	fma.rn.f32 	%f96, %f94, %f95, %f121;
	ld.global.nc.f32 	%f97, [%rd18+4];
	ld.global.nc.f32 	%f98, [%rd20+4];
	fma.rn.f32 	%f99, %f97, %f98, %f96;
	ld.global.nc.f32 	%f100, [%rd18+8];
	ld.global.nc.f32 	%f101, [%rd20+8];
	fma.rn.f32 	%f102, %f100, %f101, %f99;
	ld.global.nc.f32 	%f103, [%rd18+12];
	ld.global.nc.f32 	%f104, [%rd20+12];
	fma.rn.f32 	%f121, %f103, %f104, %f102;
	add.s32 	%r77, %r77, 4;
$L__BB0_14:
	setp.eq.s32 	%p12, %r8, 0;
	@%p12 bra 	$L__BB0_18;
	setp.eq.s32 	%p13, %r8, 1;
	add.s32 	%r64, %r16, %r77;
	mul.wide.s32 	%rd21, %r64, 4;
	add.s64 	%rd4, %rd2, %rd21;
	ld.global.nc.f32 	%f105, [%rd4];
	add.s32 	%r65, %r77, %r17;
	mul.wide.s32 	%rd22, %r65, 4;
	add.s64 	%rd5, %rd1, %rd22;
	ld.global.nc.f32 	%f106, [%rd5];
	fma.rn.f32 	%f121, %f105, %f106, %f121;
	@%p13 bra 	$L__BB0_18;
	setp.eq.s32 	%p14, %r8, 2;
	ld.global.nc.f32 	%f107, [%rd4+4];
	ld.global.nc.f32 	%f108, [%rd5+4];
	fma.rn.f32 	%f121, %f107, %f108, %f121;
	@%p14 bra 	$L__BB0_18;
	ld.global.nc.f32 	%f109, [%rd4+8];
	ld.global.nc.f32 	%f110, [%rd5+8];
	fma.rn.f32 	%f121, %f109, %f110, %f121;
$L__BB0_18:
	add.s32 	%r72, %r72, 1;
	setp.ne.s32 	%p15, %r72, %r33;
	@%p15 bra 	$L__BB0_5;
	add.s32 	%r71, %r71, 1;
	setp.ne.s32 	%p16, %r71, %r31;
	@%p16 bra 	$L__BB0_4;
$L__BB0_20:
	ld.param.u32 	%r69, [_Z9conv3d_s1IfEvPKT_S2_PS0_iiiiiiii_param_4];
	ld.param.u64 	%rd26, [_Z9conv3d_s1IfEvPKT_S2_PS0_iiiiiiii_param_2];
	mad.lo.s32 	%r66, %r69, %r1, %r2;
	mad.lo.s32 	%r67, %r66, %r36, %r3;
	mad.lo.s32 	%r68, %r67, %r38, %r48;
	cvta.to.global.u64 	%rd23, %rd26;
	mul.wide.s32 	%rd24, %r68, 4;
	add.s64 	%rd25, %rd23, %rd24;
	st.global.f32 	[%rd25], %f121;
$L__BB0_21:
	ret;

}
	// .globl	_Z9conv3d_s2IfEvPKT_S2_PS0_iiiiiiii
.visible .entry _Z9conv3d_s2IfEvPKT_S2_PS0_iiiiiiii(
	.param .u64 .ptr .align 1 _Z9conv3d_s2IfEvPKT_S2_PS0_iiiiiiii_param_0,
	.param .u64 .ptr .align 1 _Z9conv3d_s2IfEvPKT_S2_PS0_iiiiiiii_param_1,
	.param .u64 .ptr .align 1 _Z9conv3d_s2IfEvPKT_S2_PS0_iiiiiiii_param_2,
	.param .u32 _Z9conv3d_s2IfEvPKT_S2_PS0_iiiiiiii_param_3,
	.param .u32 _Z9conv3d_s2IfEvPKT_S2_PS0_iiiiiiii_param_4,
	.param .u32 _Z9conv3d_s2IfEvPKT_S2_PS0_iiiiiiii_param_5,
	.param .u32 _Z9conv3d_s2IfEvPKT_S2_PS0_iiiiiiii_param_6,
	.param .u32 _Z9conv3d_s2IfEvPKT_S2_PS0_iiiiiiii_param_7,
	.param .u32 _Z9conv3d_s2IfEvPKT_S2_PS0_iiiiiiii_param_8,
	.param .u32 _Z9conv3d_s2IfEvPKT_S2_PS0_iiiiiiii_param_9,
	.param .u32 _Z9conv3d_s2IfEvPKT_S2_PS0_iiiiiiii_param_10
)
{
	.reg .pred 	%p<17>;
	.reg .b32 	%r<79>;
	.reg .b32 	%f<123>;
	.reg .b64 	%rd<27>;

	ld.param.u64 	%rd7, [_Z9conv3d_s2IfEvPKT_S2_PS0_iiiiiiii_param_0];
	ld.param.u64 	%rd8, [_Z9conv3d_s2IfEvPKT_S2_PS0_iiiiiiii_param_1];
	ld.param.u32 	%r31, [_Z9conv3d_s2IfEvPKT_S2_PS0_iiiiiiii_param_3];
	ld.param.u32 	%r33, [_Z9conv3d_s2IfEvPKT_S2_PS0_iiiiiiii_param_5];
	ld.param.u32 	%r35, [_Z9conv3d_s2IfEvPKT_S2_PS0_iiiiiiii_param_7];
	ld.param.u32 	%r36, [_Z9conv3d_s2IfEvPKT_S2_PS0_iiiiiiii_param_8];
	ld.param.u32 	%r38, [_Z9conv3d_s2IfEvPKT_S2_PS0_iiiiiiii_param_9];
	ld.param.u32 	%r39, [_Z9conv3d_s2IfEvPKT_S2_PS0_iiiiiiii_param_10];
	cvta.to.global.u64 	%rd1, %rd8;
	cvta.to.global.u64 	%rd2, %rd7;
	mov.u32 	%r1, %ctaid.x;
	mov.u32 	%r40, %ctaid.y;
	div.u32 	%r41, %r40, %r39;
	shl.b32 	%r42, %r41, 4;
	mov.u32 	%r43, %tid.y;
	add.s32 	%r2, %r42, %r43;
	mul.lo.s32 	%r44, %r41, %r39;
	sub.s32 	%r45, %r40, %r44;
	shl.b32 	%r46, %r45, 4;
	mov.u32 	%r47, %tid.x;
	add.s32 	%r48, %r46, %r47;
	mov.u32 	%r4, %ctaid.z;
	setp.ge.s32 	%p1, %r2, %r36;
	setp.ge.s32 	%p2, %r48, %r38;
	or.pred  	%p3, %p1, %p2;
	mov.f32 	%f121, 0f00000000;
	@%p3 bra 	$L__BB1_21;
	setp.lt.s32 	%p4, %r31, 1;
	@%p4 bra 	$L__BB1_20;
	setp.lt.s32 	%p5, %r33, 1;
	@%p5 bra 	$L__BB1_20;
	and.b32  	%r5, %r33, 15;
	and.b32  	%r6, %r33, 7;
	and.b32  	%r7, %r33, 2147483632;
	and.b32  	%r8, %r33, 3;
	neg.s32 	%r9, %r7;
	add.s64 	%rd3, %rd1, 32;
	mul.lo.s32 	%r10, %r31, %r1;
	mul.lo.s32 	%r11, %r31, %r4;
	mov.f32 	%f121, 0f00000000;
	mov.b32 	%r71, 0;
$L__BB1_4:
	ld.param.u32 	%r70, [_Z9conv3d_s2IfEvPKT_S2_PS0_iiiiiiii_param_6];
	add.s32 	%r51, %r71, %r11;
	mad.lo.s32 	%r13, %r51, %r70, %r2;
	add.s32 	%r52, %r71, %r10;
	mul.lo.s32 	%r14, %r52, %r33;
	mov.b32 	%r72, 0;
$L__BB1_5:
	setp.lt.u32 	%p6, %r33, 16;
	add.s32 	%r54, %r72, %r13;
	mad.lo.s32 	%r16, %r54, %r35, %r48;
	add.s32 	%r55, %r14, %r72;
	mul.lo.s32 	%r17, %r55, %r33;
	mov.b32 	%r77, 0;
	@%p6 bra 	$L__BB1_8;
	mov.b32 	%r75, 0;
	mov.u32 	%r73, %r17;
	mov.u32 	%r74, %r9;
$L__BB1_7:
	.pragma "nounroll";
	mul.wide.s32 	%rd9, %r73, 4;
	add.s64 	%rd10, %rd3, %rd9;
	add.s32 	%r57, %r16, %r75;
	mul.wide.s32 	%rd11, %r57, 4;
	add.s64 	%rd12, %rd2, %rd11;
	ld.global.nc.f32 	%f22, [%rd12];
	ld.global.nc.f32 	%f23, [%rd10+-32];
	fma.rn.f32 	%f24, %f22, %f23, %f121;
	ld.global.nc.f32 	%f25, [%rd12+4];
	ld.global.nc.f32 	%f26, [%rd10+-28];
	fma.rn.f32 	%f27, %f25, %f26, %f24;
	ld.global.nc.f32 	%f28, [%rd12+8];
	ld.global.nc.f32 	%f29, [%rd10+-24];
	fma.rn.f32 	%f30, %f28, %f29, %f27;
	ld.global.nc.f32 	%f31, [%rd12+12];
	ld.global.nc.f32 	%f32, [%rd10+-20];
	fma.rn.f32 	%f33, %f31, %f32, %f30;
	ld.global.nc.f32 	%f34, [%rd12+16];
	ld.global.nc.f32 	%f35, [%rd10+-16];
	fma.rn.f32 	%f36, %f34, %f35, %f33;
	ld.global.nc.f32 	%f37, [%rd12+20];
	ld.global.nc.f32 	%f38, [%rd10+-12];
	fma.rn.f32 	%f39, %f37, %f38, %f36;
	ld.global.nc.f32 	%f40, [%rd12+24];
	ld.global.nc.f32 	%f41, [%rd10+-8];
	fma.rn.f32 	%f42, %f40, %f41, %f39;
	ld.global.nc.f32 	%f43, [%rd12+28];
	ld.global.nc.f32 	%f44, [%rd10+-4];
	fma.rn.f32 	%f45, %f43, %f44, %f42;
	ld.global.nc.f32 	%f46, [%rd12+32];
	ld.global.nc.f32 	%f47, [%rd10];
	fma.rn.f32 	%f48, %f46, %f47, %f45;
	ld.global.nc.f32 	%f49, [%rd12+36];
	ld.global.nc.f32 	%f50, [%rd10+4];
	fma.rn.f32 	%f51, %f49, %f50, %f48;
	ld.global.nc.f32 	%f52, [%rd12+40];
	ld.global.nc.f32 	%f53, [%rd10+8];
	fma.rn.f32 	%f54, %f52, %f53, %f51;
	ld.global.nc.f32 	%f55, [%rd12+44];
	ld.global.nc.f32 	%f56, [%rd10+12];
	fma.rn.f32 	%f57, %f55, %f56, %f54;
	ld.global.nc.f32 	%f58, [%rd12+48];
	ld.global.nc.f32 	%f59, [%rd10+16];
	fma.rn.f32 	%f60, %f58, %f59, %f57;
	ld.global.nc.f32 	%f61, [%rd12+52];
	ld.global.nc.f32 	%f62, [%rd10+20];
	fma.rn.f32 	%f63, %f61, %f62, %f60;
	ld.global.nc.f32 	%f64, [%rd12+56];
	ld.global.nc.f32 	%f65, [%rd10+24];
	fma.rn.f32 	%f66, %f64, %f65, %f63;
	ld.global.nc.f32 	%f67, [%rd12+60];
	ld.global.nc.f32 	%f68, [%rd10+28];
	fma.rn.f32 	%f121, %f67, %f68, %f66;
	add.s32 	%r75, %r75, 16;
	add.s32 	%r74, %r74, 16;
	add.s32 	%r73, %r73, 16;
	setp.ne.s32 	%p7, %r74, 0;
	mov.u32 	%r77, %r7;
	@%p7 bra 	$L__BB1_7;
$L__BB1_8:
	setp.eq.s32 	%p8, %r5, 0;
	@%p8 bra 	$L__BB1_18;
	add.s32 	%r58, %r5, -1;
	setp.lt.u32 	%p9, %r58, 7;
	@%p9 bra 	$L__BB1_11;
	add.s32 	%r59, %r16, %r77;
	mul.wide.s32 	%rd13, %r59, 4;
	add.s64 	%rd14, %rd2, %rd13;
	ld.global.nc.f32 	%f70, [%rd14];
	add.s32 	%r60, %r77, %r17;
	mul.wide.s32 	%rd15, %r60, 4;
	add.s64 	%rd16, %rd1, %rd15;
	ld.global.nc.f32 	%f71, [%rd16];
	fma.rn.f32 	%f72, %f70, %f71, %f121;
	ld.global.nc.f32 	%f73, [%rd14+4];
	ld.global.nc.f32 	%f74, [%rd16+4];
	fma.rn.f32 	%f75, %f73, %f74, %f72;
	ld.global.nc.f32 	%f76, [%rd14+8];
	ld.global.nc.f32 	%f77, [%rd16+8];
	fma.rn.f32 	%f78, %f76, %f77, %f75;
	ld.global.nc.f32 	%f79, [%rd14+12];
	ld.global.nc.f32 	%f80, [%rd16+12];
	fma.rn.f32 	%f81, %f79, %f80, %f78;
	ld.global.nc.f32 	%f82, [%rd14+16];
	ld.global.nc.f32 	%f83, [%rd16+16];
	fma.rn.f32 	%f84, %f82, %f83, %f81;
	ld.global.nc.f32 	%f85, [%rd14+20];
	ld.global.nc.f32 	%f86, [%rd16+20];
	fma.rn.f32 	%f87, %f85, %f86, %f84;
	ld.global.nc.f32 	%f88, [%rd14+24];
	ld.global.nc.f32 	%f89, [%rd16+24];
	fma.rn.f32 	%f90, %f88, %f89, %f87;
	ld.global.nc.f32 	%f91, [%rd14+28];
	ld.global.nc.f32 	%f92, [%rd16+28];
	fma.rn.f32 	%f121, %f91, %f92, %f90;
	add.s32 	%r77, %r77, 8;
$L__BB1_11:
	setp.eq.s32 	%p10, %r6, 0;
	@%p10 bra 	$L__BB1_18;
	add.s32 	%r61, %r6, -1;
	setp.lt.u32 	%p11, %r61, 3;
	@%p11 bra 	$L__BB1_14;
	add.s32 	%r62, %r16, %r77;
	mul.wide.s32 	%rd17, %r62, 4;
	add.s64 	%rd18, %rd2, %rd17;
	ld.global.nc.f32 	%f94, [%rd18];
	add.s32 	%r63, %r77, %r17;
	mul.wide.s32 	%rd19, %r63, 4;
	add.s64 	%rd20, %rd1, %rd19;
	ld.global.nc.f32 	%f95, [%rd20];
	fma.rn.f32 	%f96, %f94, %f95, %f121;
	ld.global.nc.f32 	%f97, [%rd18+4];
	ld.global.nc.f32 	%f98, [%rd20+4];
	fma.rn.f32 	%f99, %f97, %f98, %f96;
	ld.global.nc.f32 	%f100, [%rd18+8];
	ld.global.nc.f32 	%f101, [%rd20+8];
	fma.rn.f32 	%f102, %f100, %f101, %f99;
	ld.global.nc.f32 	%f103, [%rd18+12];
	ld.global.nc.f32 	%f104, [%rd20+12];
	fma.rn.f32 	%f121, %f103, %f104, %f102;
	add.s32 	%r77, %r77, 4;
$L__BB1_14:
	setp.eq.s32 	%p12, %r8, 0;
	@%p12 bra 	$L__BB1_18;
	setp.eq.s32 	%p13, %r8, 1;
	add.s32 	%r64, %r16, %r77;
	mul.wide.s32 	%rd21, %r64, 4;
	add.s64 	%rd4, %rd2, %rd21;
	ld.global.nc.f32 	%f105, [%rd4];
	add.s32 	%r65, %r77, %r17;
	mul.wide.s32 	%rd22, %r65, 4;
	add.s64 	%rd5, %rd1, %rd22;
	ld.global.nc.f32 	%f106, [%rd5];
	fma.rn.f32 	%f121, %f105, %f106, %f121;
	@%p13 bra 	$L__BB1_18;
	setp.eq.s32 	%p14, %r8, 2;
	ld.global.nc.f32 	%f107, [%rd4+4];
	ld.global.nc.f32 	%f108, [%rd5+4];
	fma.rn.f32 	%f121, %f107, %f108, %f121;
	@%p14 bra 	$L__BB1_18;
	ld.global.nc.f32 	%f109, [%rd4+8];
	ld.global.nc.f32 	%f110, [%rd5+8];
	fma.rn.f32 	%f121, %f109, %f110, %f121;
$L__BB1_18:
	add.s32 	%r72, %r72, 1;
	setp.ne.s32 	%p15, %r72, %r33;
	@%p15 bra 	$L__BB1_5;
	add.s32 	%r71, %r71, 1;
	setp.ne.s32 	%p16, %r71, %r31;
	@%p16 bra 	$L__BB1_4;
$L__BB1_20:
	ld.param.u32 	%r69, [_Z9conv3d_s2IfEvPKT_S2_PS0_iiiiiiii_param_4];
	ld.param.u64 	%rd26, [_Z9conv3d_s2IfEvPKT_S2_PS0_iiiiiiii_param_2];
	mad.lo.s32 	%r66, %r69, %r4, %r1;
	mad.lo.s32 	%r67, %r66, %r36, %r2;
	mad.lo.s32 	%r68, %r67, %r38, %r48;
	cvta.to.global.u64 	%rd23, %rd26;
	mul.wide.s32 	%rd24, %r68, 4;
	add.s64 	%rd25, %rd23, %rd24;
	st.global.f32 	[%rd25], %f121;
$L__BB1_21:
	ret;

}
	// .globl	_Z9conv3d_s3IfEvPKT_S2_PS0_iiiiiiii
.visible .entry _Z9conv3d_s3IfEvPKT_S2_PS0_iiiiiiii(
	.param .u64 .ptr .align 1 _Z9conv3d_s3IfEvPKT_S2_PS0_iiiiiiii_param_0,
	.param .u64 .ptr .align 1 _Z9conv3d_s3IfEvPKT_S2_PS0_iiiiiiii_param_1,
	.param .u64 .ptr .align 1 _Z9conv3d_s3IfEvPKT_S2_PS0_iiiiiiii_param_2,
	.param .u32 _Z9conv3d_s3IfEvPKT_S2_PS0_iiiiiiii_param_3,
	.param .u32 _Z9conv3d_s3IfEvPKT_S2_PS0_iiiiiiii_param_4,
	.param .u32 _Z9conv3d_s3IfEvPKT_S2_PS0_iiiiiiii_param_5,
	.param .u32 _Z9conv3d_s3IfEvPKT_S2_PS0_iiiiiiii_param_6,
	.param .u32 _Z9conv3d_s3IfEvPKT_S2_PS0_iiiiiiii_param_7,
	.param .u32 _Z9conv3d_s3IfEvPKT_S2_PS0_iiiiiiii_param_8,
	.param .u32 _Z9conv3d_s3IfEvPKT_S2_PS0_iiiiiiii_param_9,
	.param .u32 _Z9conv3d_s3IfEvPKT_S2_PS0_iiiiiiii_param_10
)
{
	.reg .pred 	%p<17>;
	.reg .b32 	%r<77>;
	.reg .b32 	%f<123>;
	.reg .b64 	%rd<27>;

	ld.param.u64 	%rd7, [_Z9conv3d_s3IfEvPKT_S2_PS0_iiiiiiii_param_0];
	ld.param.u64 	%rd8, [_Z9conv3d_s3IfEvPKT_S2_PS0_iiiiiiii_param_1];
	ld.param.u32 	%r31, [_Z9conv3d_s3IfEvPKT_S2_PS0_iiiiiiii_param_3];
	ld.param.u32 	%r33, [_Z9conv3d_s3IfEvPKT_S2_PS0_iiiiiiii_param_5];
	ld.param.u32 	%r35, [_Z9conv3d_s3IfEvPKT_S2_PS0_iiiiiiii_param_7];
	ld.param.u32 	%r36, [_Z9conv3d_s3IfEvPKT_S2_PS0_iiiiiiii_param_8];
	ld.param.u32 	%r37, [_Z9conv3d_s3IfEvPKT_S2_PS0_iiiiiiii_param_9];
	ld.param.u32 	%r38, [_Z9conv3d_s3IfEvPKT_S2_PS0_iiiiiiii_param_10];
	cvta.to.global.u64 	%rd1, %rd8;
	cvta.to.global.u64 	%rd2, %rd7;
	mov.u32 	%r39, %ctaid.x;
	div.u32 	%r40, %r39, %r38;
	shl.b32 	%r41, %r40, 4;
	mov.u32 	%r42, %tid.y;
	add.s32 	%r1, %r41, %r42;
	mul.lo.s32 	%r43, %r40, %r38;
	sub.s32 	%r44, %r39, %r43;
	shl.b32 	%r45, %r44, 4;
	mov.u32 	%r46, %tid.x;
	add.s32 	%r2, %r45, %r46;
	mov.u32 	%r3, %ctaid.y;
	mov.u32 	%r4, %ctaid.z;
	setp.ge.s32 	%p1, %r1, %r36;
	setp.ge.s32 	%p2, %r2, %r37;
	or.pred  	%p3, %p1, %p2;
	mov.f32 	%f121, 0f00000000;
	@%p3 bra 	$L__BB2_21;
	setp.lt.s32 	%p4, %r31, 1;
	@%p4 bra 	$L__BB2_20;
	setp.lt.s32 	%p5, %r33, 1;
	@%p5 bra 	$L__BB2_20;
	and.b32  	%r5, %r33, 15;
	and.b32  	%r6, %r33, 7;
	and.b32  	%r7, %r33, 2147483632;
	and.b32  	%r8, %r33, 3;
	neg.s32 	%r9, %r7;
	add.s64 	%rd3, %rd1, 32;
	mul.lo.s32 	%r10, %r31, %r4;
	mul.lo.s32 	%r11, %r31, %r3;
	mov.f32 	%f121, 0f00000000;
	mov.b32 	%r69, 0;
$L__BB2_4:
	ld.param.u32 	%r68, [_Z9conv3d_s3IfEvPKT_S2_PS0_iiiiiiii_param_6];
	add.s32 	%r49, %r69, %r11;
	mad.lo.s32 	%r13, %r49, %r68, %r1;
	add.s32 	%r50, %r69, %r10;
	mul.lo.s32 	%r14, %r50, %r33;
	mov.b32 	%r70, 0;
$L__BB2_5:
	setp.lt.u32 	%p6, %r33, 16;
	add.s32 	%r52, %r70, %r13;
	mad.lo.s32 	%r16, %r52, %r35, %r2;
	add.s32 	%r53, %r14, %r70;
	mul.lo.s32 	%r17, %r53, %r33;
	mov.b32 	%r75, 0;
	@%p6 bra 	$L__BB2_8;
	mov.b32 	%r73, 0;
	mov.u32 	%r71, %r17;
	mov.u32 	%r72, %r9;
$L__BB2_7:
	.pragma "nounroll";
	mul.wide.s32 	%rd9, %r71, 4;
	add.s64 	%rd10, %rd3, %rd9;
	add.s32 	%r55, %r16, %r73;
	mul.wide.s32 	%rd11, %r55, 4;
	add.s64 	%rd12, %rd2, %rd11;
	ld.global.nc.f32 	%f22, [%rd12];
	ld.global.nc.f32 	%f23, [%rd10+-32];
	fma.rn.f32 	%f24, %f22, %f23, %f121;
	ld.global.nc.f32 	%f25, [%rd12+4];
	ld.global.nc.f32 	%f26, [%rd10+-28];
	fma.rn.f32 	%f27, %f25, %f26, %f24;
	ld.global.nc.f32 	%f28, [%rd12+8];
	ld.global.nc.f32 	%f29, [%rd10+-24];
	fma.rn.f32 	%f30, %f28, %f29, %f27;
	ld.global.nc.f32 	%f31, [%rd12+12];
	ld.global.nc.f32 	%f32, [%rd10+-20];
	fma.rn.f32 	%f33, %f31, %f32, %f30;
	ld.global.nc.f32 	%f34, [%rd12+16];
	ld.global.nc.f32 	%f35, [%rd10+-16];
	fma.rn.f32 	%f36, %f34, %f35, %f33;
	ld.global.nc.f32 	%f37, [%rd12+20];
	ld.global.nc.f32 	%f38, [%rd10+-12];
	fma.rn.f32 	%f39, %f37, %f38, %f36;
	ld.global.nc.f32 	%f40, [%rd12+24];
	ld.global.nc.f32 	%f41, [%rd10+-8];
	fma.rn.f32 	%f42, %f40, %f41, %f39;
	ld.global.nc.f32 	%f43, [%rd12+28];
	ld.global.nc.f32 	%f44, [%rd10+-4];
	fma.rn.f32 	%f45, %f43, %f44, %f42;
	ld.global.nc.f32 	%f46, [%rd12+32];
	ld.global.nc.f32 	%f47, [%rd10];
	fma.rn.f32 	%f48, %f46, %f47, %f45;
	ld.global.nc.f32 	%f49, [%rd12+36];
	ld.global.nc.f32 	%f50, [%rd10+4];
	fma.rn.f32 	%f51, %f49, %f50, %f48;
	ld.global.nc.f32 	%f52, [%rd12+40];
	ld.global.nc.f32 	%f53, [%rd10+8];
	fma.rn.f32 	%f54, %f52, %f53, %f51;
	ld.global.nc.f32 	%f55, [%rd12+44];
	ld.global.nc.f32 	%f56, [%rd10+12];
	fma.rn.f32 	%f57, %f55, %f56, %f54;
	ld.global.nc.f32 	%f58, [%rd12+48];
	ld.global.nc.f32 	%f59, [%rd10+16];
	fma.rn.f32 	%f60, %f58, %f59, %f57;
	ld.global.nc.f32 	%f61, [%rd12+52];
	ld.global.nc.f32 	%f62, [%rd10+20];
	fma.rn.f32 	%f63, %f61, %f62, %f60;
	ld.global.nc.f32 	%f64, [%rd12+56];
	ld.global.nc.f32 	%f65, [%rd10+24];
	fma.rn.f32 	%f66, %f64, %f65, %f63;
	ld.global.nc.f32 	%f67, [%rd12+60];
	ld.global.nc.f32 	%f68, [%rd10+28];
	fma.rn.f32 	%f121, %f67, %f68, %f66;
	add.s32 	%r73, %r73, 16;
	add.s32 	%r72, %r72, 16;
	add.s32 	%r71, %r71, 16;
	setp.ne.s32 	%p7, %r72, 0;
	mov.u32 	%r75, %r7;
	@%p7 bra 	$L__BB2_7;
$L__BB2_8:
	setp.eq.s32 	%p8, %r5, 0;
	@%p8 bra 	$L__BB2_18;
	add.s32 	%r56, %r5, -1;
	setp.lt.u32 	%p9, %r56, 7;
	@%p9 bra 	$L__BB2_11;
	add.s32 	%r57, %r16, %r75;
	mul.wide.s32 	%rd13, %r57, 4;
	add.s64 	%rd14, %rd2, %rd13;
	ld.global.nc.f32 	%f70, [%rd14];
	add.s32 	%r58, %r75, %r17;
	mul.wide.s32 	%rd15, %r58, 4;
	add.s64 	%rd16, %rd1, %rd15;
	ld.global.nc.f32 	%f71, [%rd16];
	fma.rn.f32 	%f72, %f70, %f71, %f121;
	ld.global.nc.f32 	%f73, [%rd14+4];
	ld.global.nc.f32 	%f74, [%rd16+4];
	fma.rn.f32 	%f75, %f73, %f74, %f72;
	ld.global.nc.f32 	%f76, [%rd14+8];
	ld.global.nc.f32 	%f77, [%rd16+8];
	fma.rn.f32 	%f78, %f76, %f77, %f75;
	ld.global.nc.f32 	%f79, [%rd14+12];
	ld.global.nc.f32 	%f80, [%rd16+12];
	fma.rn.f32 	%f81, %f79, %f80, %f78;
	ld.global.nc.f32 	%f82, [%rd14+16];
	ld.global.nc.f32 	%f83, [%rd16+16];
	fma.rn.f32 	%f84, %f82, %f83, %f81;
	ld.global.nc.f32 	%f85, [%rd14+20];
	ld.global.nc.f32 	%f86, [%rd16+20];
	fma.rn.f32 	%f87, %f85, %f86, %f84;
	ld.global.nc.f32 	%f88, [%rd14+24];
	ld.global.nc.f32 	%f89, [%rd16+24];
	fma.rn.f32 	%f90, %f88, %f89, %f87;
	ld.global.nc.f32 	%f91, [%rd14+28];
	ld.global.nc.f32 	%f92, [%rd16+28];
	fma.rn.f32 	%f121, %f91, %f92, %f90;
	add.s32 	%r75, %r75, 8;
$L__BB2_11:
	setp.eq.s32 	%p10, %r6, 0;
	@%p10 bra 	$L__BB2_18;
	add.s32 	%r59, %r6, -1;
	setp.lt.u32 	%p11, %r59, 3;
	@%p11 bra 	$L__BB2_14;
	add.s32 	%r60, %r16, %r75;
	mul.wide.s32 	%rd17, %r60, 4;
	add.s64 	%rd18, %rd2, %rd17;
	ld.global.nc.f32 	%f94, [%rd18];
	add.s32 	%r61, %r75, %r17;
	mul.wide.s32 	%rd19, %r61, 4;
	add.s64 	%rd20, %rd1, %rd19;
	ld.global.nc.f32 	%f95, [%rd20];
	fma.rn.f32 	%f96, %f94, %f95, %f121;
	ld.global.nc.f32 	%f97, [%rd18+4];
	ld.global.nc.f32 	%f98, [%rd20+4];
	fma.rn.f32 	%f99, %f97, %f98, %f96;
	ld.global.nc.f32 	%f100, [%rd18+8];
	ld.global.nc.f32 	%f101, [%rd20+8];
	fma.rn.f32 	%f102, %f100, %f101, %f99;
	ld.global.nc.f32 	%f103, [%rd18+12];
	ld.global.nc.f32 	%f104, [%rd20+12];
	fma.rn.f32 	%f121, %f103, %f104, %f102;
	add.s32 	%r75, %r75, 4;
$L__BB2_14:
	setp.eq.s32 	%p12, %r8, 0;
	@%p12 bra 	$L__BB2_18;
	setp.eq.s32 	%p13, %r8, 1;
	add.s32 	%r62, %r16, %r75;
	mul.wide.s32 	%rd21, %r62, 4;
	add.s64 	%rd4, %rd2, %rd21;
	ld.global.nc.f32 	%f105, [%rd4];
	add.s32 	%r63, %r75, %r17;
	mul.wide.s32 	%rd22, %r63, 4;
	add.s64 	%rd5, %rd1, %rd22;
	ld.global.nc.f32 	%f106, [%rd5];
	fma.rn.f32 	%f121, %f105, %f106, %f121;
	@%p13 bra 	$L__BB2_18;
	setp.eq.s32 	%p14, %r8, 2;
	ld.global.nc.f32 	%f107, [%rd4+4];
	ld.global.nc.f32 	%f108, [%rd5+4];
	fma.rn.f32 	%f121, %f107, %f108, %f121;
	@%p14 bra 	$L__BB2_18;
	ld.global.nc.f32 	%f109, [%rd4+8];
	ld.global.nc.f32 	%f110, [%rd5+8];
	fma.rn.f32 	%f121, %f109, %f110, %f121;
$L__BB2_18:
	add.s32 	%r70, %r70, 1;
	setp.ne.s32 	%p15, %r70, %r33;
	@%p15 bra 	$L__BB2_5;
	add.s32 	%r69, %r69, 1;
	setp.ne.s32 	%p16, %r69, %r31;
	@%p16 bra 	$L__BB2_4;
$L__BB2_20:
	ld.param.u32 	%r67, [_Z9conv3d_s3IfEvPKT_S2_PS0_iiiiiiii_param_4];
	ld.param.u64 	%rd26, [_Z9conv3d_s3IfEvPKT_S2_PS0_iiiiiiii_param_2];
	mad.lo.s32 	%r64, %r67, %r3, %r4;
	mad.lo.s32 	%r65, %r64, %r36, %r1;
	mad.lo.s32 	%r66, %r65, %r37, %r2;
	cvta.to.global.u64 	%rd23, %rd26;
	mul.wide.s32 	%rd24, %r66, 4;
	add.s64 	%rd25, %rd23, %rd24;
	st.global.f32 	[%rd25], %f121;
$L__BB2_21:
	ret;

}


// ===== COMPILED SASS (sm_100) =====

	.target	sm_100

	.elftype	@"ET_EXEC"


//--------------------- .note.nv.tkinfo           --------------------------
	.section	.note.nv.tkinfo,"",@"SHT_NOTE"
	.sectionflags	@"SHF_NOTE_NV_TKINFO"
	.tkinfo
        /*0018*/ 	.word	0x00000002
        /*0030*/ 	.string	""
        /*0030*/ 	.string	"ptxas"
        /*0030*/ 	.string	"Cuda compilation tools, release 13.0, V13.0.88"
        /*0030*/ 	.string	"Build cuda_13.0.r13.0/compiler.36424714_0"
        /*0030*/ 	.string	"-arch sm_100 -m 64 "



//--------------------- .note.nv.cuinfo           --------------------------
	.section	.note.nv.cuinfo,"",@"SHT_NOTE"
	.sectionflags	@"SHF_NOTE_NV_CUINFO"
        /*0018*/ 	.short	0x0002
        /*001a*/ 	.short	0x0064
        /*001c*/ 	.short	0x0082
	.zero		2


//--------------------- .nv.info                  --------------------------
	.section	.nv.info,"",@"SHT_CUDA_INFO"
	.align	4


	//----- nvinfo : EIATTR_REGCOUNT
	.align		4
        /*0000*/ 	.byte	0x04, 0x2f
        /*0002*/ 	.short	(.L_1 - .L_0)
	.align		4
.L_0:
        /*0004*/ 	.word	index@(_Z9conv3d_s1IfEvPKT_S2_PS0_iiiiiiii)
        /*0008*/ 	.word	0x00000020


	//----- nvinfo : EIATTR_FRAME_SIZE
	.align		4
.L_1:
        /*000c*/ 	.byte	0x04, 0x11
        /*000e*/ 	.short	(.L_3 - .L_2)
	.align		4
.L_2:
        /*0010*/ 	.word	index@(_Z9conv3d_s1IfEvPKT_S2_PS0_iiiiiiii)
        /*0014*/ 	.word	0x00000000


	//----- nvinfo : EIATTR_REGCOUNT
	.align		4
.L_3:
        /*0018*/ 	.byte	0x04, 0x2f
        /*001a*/ 	.short	(.L_5 - .L_4)
	.align		4
.L_4:
        /*001c*/ 	.word	index@(_Z9conv3d_s2IfEvPKT_S2_PS0_iiiiiiii)
        /*0020*/ 	.word	0x00000020


	//----- nvinfo : EIATTR_FRAME_SIZE
	.align		4
.L_5:
        /*0024*/ 	.byte	0x04, 0x11
        /*0026*/ 	.short	(.L_7 - .L_6)
	.align		4
.L_6:
        /*0028*/ 	.word	index@(_Z9conv3d_s2IfEvPKT_S2_PS0_iiiiiiii)
        /*002c*/ 	.word	0x00000000


	//----- nvinfo : EIATTR_REGCOUNT
	.align		4
.L_7:
        /*0030*/ 	.byte	0x04, 0x2f
        /*0032*/ 	.short	(.L_9 - .L_8)
	.align		4
.L_8:
        /*0034*/ 	.word	index@(_Z9conv3d_s3IfEvPKT_S2_PS0_iiiiiiii)
        /*0038*/ 	.word	0x00000020


	//----- nvinfo : EIATTR_FRAME_SIZE
	.align		4
.L_9:
        /*003c*/ 	.byte	0x04, 0x11
        /*003e*/ 	.short	(.L_11 - .L_10)
	.align		4
.L_10:
        /*0040*/ 	.word	index@(_Z9conv3d_s3IfEvPKT_S2_PS0_iiiiiiii)
        /*0044*/ 	.word	0x00000000


	//----- nvinfo : EIATTR_MIN_STACK_SIZE
	.align		4
.L_11:
        /*0048*/ 	.byte	0x04, 0x12
        /*004a*/ 	.short	(.L_13 - .L_12)
	.align		4
.L_12:
        /*004c*/ 	.word	index@(_Z9conv3d_s3IfEvPKT_S2_PS0_iiiiiiii)
        /*0050*/ 	.word	0x00000000


	//----- nvinfo : EIATTR_MIN_STACK_SIZE
	.align		4
.L_13:
        /*0054*/ 	.byte	0x04, 0x12
        /*0056*/ 	.short	(.L_15 - .L_14)
	.align		4
.L_14:
        /*0058*/ 	.word	index@(_Z9conv3d_s2IfEvPKT_S2_PS0_iiiiiiii)
        /*005c*/ 	.word	0x00000000


	//----- nvinfo : EIATTR_MIN_STACK_SIZE
	.align		4
.L_15:
        /*0060*/ 	.byte	0x04, 0x12
        /*0062*/ 	.short	(.L_17 - .L_16)
	.align		4
.L_16:
        /*0064*/ 	.word	index@(_Z9conv3d_s1IfEvPKT_S2_PS0_iiiiiiii)
        /*0068*/ 	.word	0x00000000
.L_17:


//--------------------- .nv.compat                --------------------------
	.section	.nv.compat,"",@"SHT_CUDA_COMPAT_INFO"
	.align	4
        /*0000*/ 	.byte	0x02, 0x09, 0x00, 0x00, 0x02, 0x02, 0x01, 0x00, 0x02, 0x05, 0x05, 0x00, 0x03, 0x07, 0x01, 0x01
        /*0010*/ 	.byte	0x02, 0x03, 0x00, 0x00, 0x02, 0x06, 0x01, 0x00, 0x04, 0x0b, 0x08, 0x00, 0x09, 0x00, 0x00, 0x00
        /*0020*/ 	.byte	0x00, 0x00, 0x00, 0x00


//--------------------- .nv.info._Z9conv3d_s3IfEvPKT_S2_PS0_iiiiiiii --------------------------
	.section	.nv.info._Z9conv3d_s3IfEvPKT_S2_PS0_iiiiiiii,"",@"SHT_CUDA_INFO"
	.sectionflags	@""
	.align	4


	//----- nvinfo : EIATTR_CUDA_API_VERSION
	.align		4
        /*0000*/ 	.byte	0x04, 0x37
        /*0002*/ 	.short	(.L_19 - .L_18)
.L_18:
        /*0004*/ 	.word	0x00000082


	//----- nvinfo : EIATTR_KPARAM_INFO
	.align		4
.L_19:
        /*0008*/ 	.byte	0x04, 0x17
        /*000a*/ 	.short	(.L_21 - .L_20)
.L_20:
        /*000c*/ 	.word	0x00000000
        /*0010*/ 	.short	0x000a
        /*0012*/ 	.short	0x0034
        /*0014*/ 	.byte	0x00, 0xf0, 0x11, 0x00


	//----- nvinfo : EIATTR_KPARAM_INFO
	.align		4
.L_21:
        /*0018*/ 	.byte	0x04, 0x17
        /*001a*/ 	.short	(.L_23 - .L_22)
.L_22:
        /*001c*/ 	.word	0x00000000
        /*0020*/ 	.short	0x0009
        /*0022*/ 	.short	0x0030
        /*0024*/ 	.byte	0x00, 0xf0, 0x11, 0x00


	//----- nvinfo : EIATTR_KPARAM_INFO
	.align		4
.L_23:
        /*0028*/ 	.byte	0x04, 0x17
        /*002a*/ 	.short	(.L_25 - .L_24)
.L_24:
        /*002c*/ 	.word	0x00000000
        /*0030*/ 	.short	0x0008
        /*0032*/ 	.short	0x002c
        /*0034*/ 	.byte	0x00, 0xf0, 0x11, 0x00


	//----- nvinfo : EIATTR_KPARAM_INFO
	.align		4
.L_25:
        /*0038*/ 	.byte	0x04, 0x17
        /*003a*/ 	.short	(.L_27 - .L_26)
.L_26:
        /*003c*/ 	.word	0x00000000
        /*0040*/ 	.short	0x0007
        /*0042*/ 	.short	0x0028
        /*0044*/ 	.byte	0x00, 0xf0, 0x11, 0x00


	//----- nvinfo : EIATTR_KPARAM_INFO
	.align		4
.L_27:
        /*0048*/ 	.byte	0x04, 0x17
        /*004a*/ 	.short	(.L_29 - .L_28)
.L_28:
        /*004c*/ 	.word	0x00000000
        /*0050*/ 	.short	0x0006
        /*0052*/ 	.short	0x0024
        /*0054*/ 	.byte	0x00, 0xf0, 0x11, 0x00


	//----- nvinfo : EIATTR_KPARAM_INFO
	.align		4
.L_29:
        /*0058*/ 	.byte	0x04, 0x17
        /*005a*/ 	.short	(.L_31 - .L_30)
.L_30:
        /*005c*/ 	.word	0x00000000
        /*0060*/ 	.short	0x0005
        /*0062*/ 	.short	0x0020
        /*0064*/ 	.byte	0x00, 0xf0, 0x11, 0x00


	//----- nvinfo : EIATTR_KPARAM_INFO
	.align		4
.L_31:
        /*0068*/ 	.byte	0x04, 0x17
        /*006a*/ 	.short	(.L_33 - .L_32)
.L_32:
        /*006c*/ 	.word	0x00000000
        /*0070*/ 	.short	0x0004
        /*0072*/ 	.short	0x001c
        /*0074*/ 	.byte	0x00, 0xf0, 0x11, 0x00


	//----- nvinfo : EIATTR_KPARAM_INFO
	.align		4
.L_33:
        /*0078*/ 	.byte	0x04, 0x17
        /*007a*/ 	.short	(.L_35 - .L_34)
.L_34:
        /*007c*/ 	.word	0x00000000
        /*0080*/ 	.short	0x0003
        /*0082*/ 	.short	0x0018
        /*0084*/ 	.byte	0x00, 0xf0, 0x11, 0x00


	//----- nvinfo : EIATTR_KPARAM_INFO
	.align		4
.L_35:
        /*0088*/ 	.byte	0x04, 0x17
        /*008a*/ 	.short	(.L_37 - .L_36)
.L_36:
        /*008c*/ 	.word	0x00000000
        /*0090*/ 	.short	0x0002
        /*0092*/ 	.short	0x0010
        /*0094*/ 	.byte	0x00, 0xf5, 0x21, 0x00


	//----- nvinfo : EIATTR_KPARAM_INFO
	.align		4
.L_37:
        /*0098*/ 	.byte	0x04, 0x17
        /*009a*/ 	.short	(.L_39 - .L_38)
.L_38:
        /*009c*/ 	.word	0x00000000
        /*00a0*/ 	.short	0x0001
        /*00a2*/ 	.short	0x0008
        /*00a4*/ 	.byte	0x00, 0xf5, 0x21, 0x00


	//----- nvinfo : EIATTR_KPARAM_INFO
	.align		4
.L_39:
        /*00a8*/ 	.byte	0x04, 0x17
        /*00aa*/ 	.short	(.L_41 - .L_40)
.L_40:
        /*00ac*/ 	.word	0x00000000
        /*00b0*/ 	.short	0x0000
        /*00b2*/ 	.short	0x0000
        /*00b4*/ 	.byte	0x00, 0xf5, 0x21, 0x00


	//----- nvinfo : EIATTR_SPARSE_MMA_MASK
	.align		4
.L_41:
        /*00b8*/ 	.byte	0x03, 0x50
        /*00ba*/ 	.short	0x0000


	//----- nvinfo : EIATTR_MAXREG_COUNT
	.align		4
        /*00bc*/ 	.byte	0x03, 0x1b
        /*00be*/ 	.short	0x00ff


	//----- nvinfo : EIATTR_MERCURY_ISA_VERSION
	.align		4
        /*00c0*/ 	.byte	0x03, 0x5f
        /*00c2*/ 	.short	0x0101


	//----- nvinfo : EIATTR_VRC_CTA_INIT_COUNT
	.align		4
        /*00c4*/ 	.byte	0x02, 0x4a
	.zero		1
	.zero		1


	//----- nvinfo : EIATTR_EXIT_INSTR_OFFSETS
	.align		4
        /*00c8*/ 	.byte	0x04, 0x1c
        /*00ca*/ 	.short	(.L_43 - .L_42)


	//   ....[0]....
.L_42:
        /*00cc*/ 	.word	0x000001e0


	//   ....[1]....
        /*00d0*/ 	.word	0x00000df0


	//----- nvinfo : EIATTR_CBANK_PARAM_SIZE
	.align		4
.L_43:
        /*00d4*/ 	.byte	0x03, 0x19
        /*00d6*/ 	.short	0x0038


	//----- nvinfo : EIATTR_PARAM_CBANK
	.align		4
        /*00d8*/ 	.byte	0x04, 0x0a
        /*00da*/ 	.short	(.L_45 - .L_44)
	.align		4
.L_44:
        /*00dc*/ 	.word	index@(.nv.constant0._Z9conv3d_s3IfEvPKT_S2_PS0_iiiiiiii)
        /*00e0*/ 	.short	0x0380
        /*00e2*/ 	.short	0x0038


	//----- nvinfo : EIATTR_SW_WAR
	.align		4
.L_45:
        /*00e4*/ 	.byte	0x04, 0x36
        /*00e6*/ 	.short	(.L_47 - .L_46)
.L_46:
        /*00e8*/ 	.word	0x00000008
.L_47:


//--------------------- .nv.info._Z9conv3d_s2IfEvPKT_S2_PS0_iiiiiiii --------------------------
	.section	.nv.info._Z9conv3d_s2IfEvPKT_S2_PS0_iiiiiiii,"",@"SHT_CUDA_INFO"
	.sectionflags	@""
	.align	4


	//----- nvinfo : EIATTR_CUDA_API_VERSION
	.align		4
        /*0000*/ 	.byte	0x04, 0x37
        /*0002*/ 	.short	(.L_49 - .L_48)
.L_48:
        /*0004*/ 	.word	0x00000082


	//----- nvinfo : EIATTR_KPARAM_INFO
	.align		4
.L_49:
        /*0008*/ 	.byte	0x04, 0x17
        /*000a*/ 	.short	(.L_51 - .L_50)
.L_50:
        /*000c*/ 	.word	0x00000000
        /*0010*/ 	.short	0x000a
        /*0012*/ 	.short	0x0034
        /*0014*/ 	.byte	0x00, 0xf0, 0x11, 0x00


	//----- nvinfo : EIATTR_KPARAM_INFO
	.align		4
.L_51:
        /*0018*/ 	.byte	0x04, 0x17
        /*001a*/ 	.short	(.L_53 - .L_52)
.L_52:
        /*001c*/ 	.word	0x00000000
        /*0020*/ 	.short	0x0009
        /*0022*/ 	.short	0x0030
        /*0024*/ 	.byte	0x00, 0xf0, 0x11, 0x00


	//----- nvinfo : EIATTR_KPARAM_INFO
	.align		4
.L_53:
        /*0028*/ 	.byte	0x04, 0x17
        /*002a*/ 	.short	(.L_55 - .L_54)
.L_54:
        /*002c*/ 	.word	0x00000000
        /*0030*/ 	.short	0x0008
        /*0032*/ 	.short	0x002c
        /*0034*/ 	.byte	0x00, 0xf0, 0x11, 0x00


	//----- nvinfo : EIATTR_KPARAM_INFO
	.align		4
.L_55:
        /*0038*/ 	.byte	0x04, 0x17
        /*003a*/ 	.short	(.L_57 - .L_56)
.L_56:
        /*003c*/ 	.word	0x00000000
        /*0040*/ 	.short	0x0007
        /*0042*/ 	.short	0x0028
        /*0044*/ 	.byte	0x00, 0xf0, 0x11, 0x00


	//----- nvinfo : EIATTR_KPARAM_INFO
	.align		4
.L_57:
        /*0048*/ 	.byte	0x04, 0x17
        /*004a*/ 	.short	(.L_59 - .L_58)
.L_58:
        /*004c*/ 	.word	0x00000000
        /*0050*/ 	.short	0x0006
        /*0052*/ 	.short	0x0024
        /*0054*/ 	.byte	0x00, 0xf0, 0x11, 0x00


	//----- nvinfo : EIATTR_KPARAM_INFO
	.align		4
.L_59:
        /*0058*/ 	.byte	0x04, 0x17
        /*005a*/ 	.short	(.L_61 - .L_60)
.L_60:
        /*005c*/ 	.word	0x00000000
        /*0060*/ 	.short	0x0005
        /*0062*/ 	.short	0x0020
        /*0064*/ 	.byte	0x00, 0xf0, 0x11, 0x00


	//----- nvinfo : EIATTR_KPARAM_INFO
	.align		4
.L_61:
        /*0068*/ 	.byte	0x04, 0x17
        /*006a*/ 	.short	(.L_63 - .L_62)
.L_62:
        /*006c*/ 	.word	0x00000000
        /*0070*/ 	.short	0x0004
        /*0072*/ 	.short	0x001c
        /*0074*/ 	.byte	0x00, 0xf0, 0x11, 0x00


	//----- nvinfo : EIATTR_KPARAM_INFO
	.align		4
.L_63:
        /*0078*/ 	.byte	0x04, 0x17
        /*007a*/ 	.short	(.L_65 - .L_64)
.L_64:
        /*007c*/ 	.word	0x00000000
        /*0080*/ 	.short	0x0003
        /*0082*/ 	.short	0x0018
        /*0084*/ 	.byte	0x00, 0xf0, 0x11, 0x00


	//----- nvinfo : EIATTR_KPARAM_INFO
	.align		4
.L_65:
        /*0088*/ 	.byte	0x04, 0x17
        /*008a*/ 	.short	(.L_67 - .L_66)
.L_66:
        /*008c*/ 	.word	0x00000000
        /*0090*/ 	.short	0x0002
        /*0092*/ 	.short	0x0010
        /*0094*/ 	.byte	0x00, 0xf5, 0x21, 0x00


	//----- nvinfo : EIATTR_KPARAM_INFO
	.align		4
.L_67:
        /*0098*/ 	.byte	0x04, 0x17
        /*009a*/ 	.short	(.L_69 - .L_68)
.L_68:
        /*009c*/ 	.word	0x00000000
        /*00a0*/ 	.short	0x0001
        /*00a2*/ 	.short	0x0008
        /*00a4*/ 	.byte	0x00, 0xf5, 0x21, 0x00


	//----- nvinfo : EIATTR_KPARAM_INFO
	.align		4
.L_69:
        /*00a8*/ 	.byte	0x04, 0x17
        /*00aa*/ 	.short	(.L_71 - .L_70)
.L_70:
        /*00ac*/ 	.word	0x00000000
        /*00b0*/ 	.short	0x0000
        /*00b2*/ 	.short	0x0000
        /*00b4*/ 	.byte	0x00, 0xf5, 0x21, 0x00


	//----- nvinfo : EIATTR_SPARSE_MMA_MASK
	.align		4
.L_71:
        /*00b8*/ 	.byte	0x03, 0x50
        /*00ba*/ 	.short	0x0000


	//----- nvinfo : EIATTR_MAXREG_COUNT
	.align		4
        /*00bc*/ 	.byte	0x03, 0x1b
        /*00be*/ 	.short	0x00ff


	//----- nvinfo : EIATTR_MERCURY_ISA_VERSION
	.align		4
        /*00c0*/ 	.byte	0x03, 0x5f
        /*00c2*/ 	.short	0x0101


	//----- nvinfo : EIATTR_VRC_CTA_INIT_COUNT
	.align		4
        /*00c4*/ 	.byte	0x02, 0x4a
	.zero		1
	.zero		1


	//----- nvinfo : EIATTR_EXIT_INSTR_OFFSETS
	.align		4
        /*00c8*/ 	.byte	0x04, 0x1c
        /*00ca*/ 	.short	(.L_73 - .L_72)


	//   ....[0]....
.L_72:
        /*00cc*/ 	.word	0x000001e0


	//   ....[1]....
        /*00d0*/ 	.word	0x00000df0


	//----- nvinfo : EIATTR_CBANK_PARAM_SIZE
	.align		4
.L_73:
        /*00d4*/ 	.byte	0x03, 0x19
        /*00d6*/ 	.short	0x0038


	//----- nvinfo : EIATTR_PARAM_CBANK
	.align		4
        /*00d8*/ 	.byte	0x04, 0x0a
        /*00da*/ 	.short	(.L_75 - .L_74)
	.align		4
.L_74:
        /*00dc*/ 	.word	index@(.nv.constant0._Z9conv3d_s2IfEvPKT_S2_PS0_iiiiiiii)
        /*00e0*/ 	.short	0x0380
        /*00e2*/ 	.short	0x0038


	//----- nvinfo : EIATTR_SW_WAR
	.align		4
.L_75:
        /*00e4*/ 	.byte	0x04, 0x36
        /*00e6*/ 	.short	(.L_77 - .L_76)
.L_76:
        /*00e8*/ 	.word	0x00000008
.L_77:


//--------------------- .nv.info._Z9conv3d_s1IfEvPKT_S2_PS0_iiiiiiii --------------------------
	.section	.nv.info._Z9conv3d_s1IfEvPKT_S2_PS0_iiiiiiii,"",@"SHT_CUDA_INFO"
	.sectionflags	@""
	.align	4


	//----- nvinfo : EIATTR_CUDA_API_VERSION
	.align		4
        /*0000*/ 	.byte	0x04, 0x37
        /*0002*/ 	.short	(.L_79 - .L_78)
.L_78:
        /*0004*/ 	.word	0x00000082


	//----- nvinfo : EIATTR_KPARAM_INFO
	.align		4
.L_79:
        /*0008*/ 	.byte	0x04, 0x17
        /*000a*/ 	.short	(.L_81 - .L_80)
.L_80:
        /*000c*/ 	.word	0x00000000
        /*0010*/ 	.short	0x000a
        /*0012*/ 	.short	0x0034
        /*0014*/ 	.byte	0x00, 0xf0, 0x11, 0x00


	//----- nvinfo : EIATTR_KPARAM_INFO
	.align		4
.L_81:
        /*0018*/ 	.byte	0x04, 0x17
        /*001a*/ 	.short	(.L_83 - .L_82)
.L_82:
        /*001c*/ 	.word	0x00000000
        /*0020*/ 	.short	0x0009
        /*0022*/ 	.short	0x0030
        /*0024*/ 	.byte	0x00, 0xf0, 0x11, 0x00


	//----- nvinfo : EIATTR_KPARAM_INFO
	.align		4
.L_83:
        /*0028*/ 	.byte	0x04, 0x17
        /*002a*/ 	.short	(.L_85 - .L_84)
.L_84:
        /*002c*/ 	.word	0x00000000
        /*0030*/ 	.short	0x0008
        /*0032*/ 	.short	0x002c
        /*0034*/ 	.byte	0x00, 0xf0, 0x11, 0x00


	//----- nvinfo : EIATTR_KPARAM_INFO
	.align		4
.L_85:
        /*0038*/ 	.byte	0x04, 0x17
        /*003a*/ 	.short	(.L_87 - .L_86)
.L_86:
        /*003c*/ 	.word	0x00000000
        /*0040*/ 	.short	0x0007
        /*0042*/ 	.short	0x0028
        /*0044*/ 	.byte	0x00, 0xf0, 0x11, 0x00


	//----- nvinfo : EIATTR_KPARAM_INFO
	.align		4
.L_87:
        /*0048*/ 	.byte	0x04, 0x17
        /*004a*/ 	.short	(.L_89 - .L_88)
.L_88:
        /*004c*/ 	.word	0x00000000
        /*0050*/ 	.short	0x0006
        /*0052*/ 	.short	0x0024
        /*0054*/ 	.byte	0x00, 0xf0, 0x11, 0x00


	//----- nvinfo : EIATTR_KPARAM_INFO
	.align		4
.L_89:
        /*0058*/ 	.byte	0x04, 0x17
        /*005a*/ 	.short	(.L_91 - .L_90)
.L_90:
        /*005c*/ 	.word	0x00000000
        /*0060*/ 	.short	0x0005
        /*0062*/ 	.short	0x0020
        /*0064*/ 	.byte	0x00, 0xf0, 0x11, 0x00


	//----- nvinfo : EIATTR_KPARAM_INFO
	.align		4
.L_91:
        /*0068*/ 	.byte	0x04, 0x17
        /*006a*/ 	.short	(.L_93 - .L_92)
.L_92:
        /*006c*/ 	.word	0x00000000
        /*0070*/ 	.short	0x0004
        /*0072*/ 	.short	0x001c
        /*0074*/ 	.byte	0x00, 0xf0, 0x11, 0x00


	//----- nvinfo : EIATTR_KPARAM_INFO
	.align		4
.L_93:
        /*0078*/ 	.byte	0x04, 0x17
        /*007a*/ 	.short	(.L_95 - .L_94)
.L_94:
        /*007c*/ 	.word	0x00000000
        /*0080*/ 	.short	0x0003
        /*0082*/ 	.short	0x0018
        /*0084*/ 	.byte	0x00, 0xf0, 0x11, 0x00


	//----- nvinfo : EIATTR_KPARAM_INFO
	.align		4
.L_95:
        /*0088*/ 	.byte	0x04, 0x17
        /*008a*/ 	.short	(.L_97 - .L_96)
.L_96:
        /*008c*/ 	.word	0x00000000
        /*0090*/ 	.short	0x0002
        /*0092*/ 	.short	0x0010
        /*0094*/ 	.byte	0x00, 0xf5, 0x21, 0x00


	//----- nvinfo : EIATTR_KPARAM_INFO
	.align		4
.L_97:
        /*0098*/ 	.byte	0x04, 0x17
        /*009a*/ 	.short	(.L_99 - .L_98)
.L_98:
        /*009c*/ 	.word	0x00000000
        /*00a0*/ 	.short	0x0001
        /*00a2*/ 	.short	0x0008
        /*00a4*/ 	.byte	0x00, 0xf5, 0x21, 0x00


	//----- nvinfo : EIATTR_KPARAM_INFO
	.align		4
.L_99:
        /*00a8*/ 	.byte	0x04, 0x17
        /*00aa*/ 	.short	(.L_101 - .L_100)
.L_100:
        /*00ac*/ 	.word	0x00000000
        /*00b0*/ 	.short	0x0000
        /*00b2*/ 	.short	0x0000
        /*00b4*/ 	.byte	0x00, 0xf5, 0x21, 0x00


	//----- nvinfo : EIATTR_SPARSE_MMA_MASK
	.align		4
.L_101:
        /*00b8*/ 	.byte	0x03, 0x50
        /*00ba*/ 	.short	0x0000


	//----- nvinfo : EIATTR_MAXREG_COUNT
	.align		4
        /*00bc*/ 	.byte	0x03, 0x1b
        /*00be*/ 	.short	0x00ff


	//----- nvinfo : EIATTR_MERCURY_ISA_VERSION
	.align		4
        /*00c0*/ 	.byte	0x03, 0x5f
        /*00c2*/ 	.short	0x0101


	//----- nvinfo : EIATTR_VRC_CTA_INIT_COUNT
	.align		4
        /*00c4*/ 	.byte	0x02, 0x4a
	.zero		1
	.zero		1


	//----- nvinfo : EIATTR_EXIT_INSTR_OFFSETS
	.align		4
        /*00c8*/ 	.byte	0x04, 0x1c
        /*00ca*/ 	.short	(.L_103 - .L_102)


	//   ....[0]....
.L_102:
        /*00cc*/ 	.word	0x000001e0


	//   ....[1]....
        /*00d0*/ 	.word	0x00000df0


	//----- nvinfo : EIATTR_CBANK_PARAM_SIZE
	.align		4
.L_103:
        /*00d4*/ 	.byte	0x03, 0x19
        /*00d6*/ 	.short	0x0038


	//----- nvinfo : EIATTR_PARAM_CBANK
	.align		4
        /*00d8*/ 	.byte	0x04, 0x0a
        /*00da*/ 	.short	(.L_105 - .L_104)
	.align		4
.L_104:
        /*00dc*/ 	.word	index@(.nv.constant0._Z9conv3d_s1IfEvPKT_S2_PS0_iiiiiiii)
        /*00e0*/ 	.short	0x0380
        /*00e2*/ 	.short	0x0038


	//----- nvinfo : EIATTR_SW_WAR
	.align		4
.L_105:
        /*00e4*/ 	.byte	0x04, 0x36
        /*00e6*/ 	.short	(.L_107 - .L_106)
.L_106:
        /*00e8*/ 	.word	0x00000008
.L_107:


//--------------------- .nv.callgraph             --------------------------
	.section	.nv.callgraph,"",@"SHT_CUDA_CALLGRAPH"
	.align	4
	.sectionentsize	8
	.align		4
        /*0000*/ 	.word	0x00000000
	.align		4
        /*0004*/ 	.word	0xffffffff
	.align		4
        /*0008*/ 	.word	0x00000000
	.align		4
        /*000c*/ 	.word	0xfffffffe
	.align		4
        /*0010*/ 	.word	0x00000000
	.align		4
        /*0014*/ 	.word	0xfffffffd
	.align		4
        /*0018*/ 	.word	0x00000000
	.align		4
        /*001c*/ 	.word	0xfffffffc


//--------------------- .text._Z9conv3d_s3IfEvPKT_S2_PS0_iiiiiiii --------------------------
	.section	.text._Z9conv3d_s3IfEvPKT_S2_PS0_iiiiiiii,"ax",@progbits
	.align	128
        .global         _Z9conv3d_s3IfEvPKT_S2_PS0_iiiiiiii
        .type           _Z9conv3d_s3IfEvPKT_S2_PS0_iiiiiiii,@function
        .size           _Z9conv3d_s3IfEvPKT_S2_PS0_iiiiiiii,(.L_x_27 - _Z9conv3d_s3IfEvPKT_S2_PS0_iiiiiiii)
        .other          _Z9conv3d_s3IfEvPKT_S2_PS0_iiiiiiii,@"STO_CUDA_ENTRY STV_DEFAULT"
_Z9conv3d_s3IfEvPKT_S2_PS0_iiiiiiii:
.text._Z9conv3d_s3IfEvPKT_S2_PS0_iiiiiiii:
[----:B------:R-:W-:Y:S08]  /*0000*/  LDC R1, c[0x0][0x37c] ;  /* 0x0000df00ff017b82 */ /* 0x000ff00000000800 */
[----:B------:R-:W0:Y:S01]  /*0010*/  LDC.64 R2, c[0x0][0x3b0] ;  /* 0x0000ec00ff027b82 */ /* 0x000e220000000a00 */
[----:B------:R-:W1:Y:S07]  /*0020*/  LDCU UR5, c[0x0][0x3ac] ;  /* 0x00007580ff0577ac */ /* 0x000e6e0008000800 */
[----:B------:R-:W2:Y:S01]  /*0030*/  S2UR UR4, SR_CTAID.X ;  /* 0x00000000000479c3 */ /* 0x000ea20000002500 */
[----:B0-----:R-:W0:Y:S01]  /*0040*/  I2F.U32.RP R0, R3 ;  /* 0x0000000300007306 */ /* 0x001e220000209000 */
[----:B------:R-:W-:-:S07]  /*0050*/  ISETP.NE.U32.AND P2, PT, R3, RZ, PT ;  /* 0x000000ff0300720c */ /* 0x000fce0003f45070 */
[----:B0-----:R-:W0:Y:S02]  /*0060*/  MUFU.RCP R0, R0 ;  /* 0x0000000000007308 */ /* 0x001e240000001000 */
[----:B0-----:R-:W-:-:S06]  /*0070*/  IADD3 R4, PT, PT, R0, 0xffffffe, RZ ;  /* 0x0ffffffe00047810 */ /* 0x001fcc0007ffe0ff */
[----:B------:R0:W3:Y:S02]  /*0080*/  F2I.FTZ.U32.TRUNC.NTZ R5, R4 ;  /* 0x0000000400057305 */ /* 0x0000e4000021f000 */
[----:B0-----:R-:W-:Y:S01]  /*0090*/  HFMA2 R4, -RZ, RZ, 0, 0 ;  /* 0x00000000ff047431 */ /* 0x001fe200000001ff */
[----:B---3--:R-:W-:-:S05]  /*00a0*/  IADD3 R6, PT, PT, RZ, -R5, RZ ;  /* 0x80000005ff067210 */ /* 0x008fca0007ffe0ff */
[----:B------:R-:W-:-:S04]  /*00b0*/  IMAD R7, R6, R3, RZ ;  /* 0x0000000306077224 */ /* 0x000fc800078e02ff */
[----:B------:R-:W-:Y:S02]  /*00c0*/  IMAD.HI.U32 R5, R5, R7, R4 ;  /* 0x0000000705057227 */ /* 0x000fe400078e0004 */
[----:B------:R-:W0:Y:S04]  /*00d0*/  S2R R4, SR_TID.X ;  /* 0x0000000000047919 */ /* 0x000e280000002100 */
[----:B--2---:R-:W-:-:S05]  /*00e0*/  IMAD.HI.U32 R5, R5, UR4, RZ ;  /* 0x0000000405057c27 */ /* 0x004fca000f8e00ff */
[----:B------:R-:W-:-:S05]  /*00f0*/  IADD3 R6, PT, PT, -R5, RZ, RZ ;  /* 0x000000ff05067210 */ /* 0x000fca0007ffe1ff */
[----:B------:R-:W-:-:S05]  /*0100*/  IMAD R0, R3, R6, UR4 ;  /* 0x0000000403007e24 */ /* 0x000fca000f8e0206 */
[----:B------:R-:W-:-:S13]  /*0110*/  ISETP.GE.U32.AND P0, PT, R0, R3, PT ;  /* 0x000000030000720c */ /* 0x000fda0003f06070 */
[-C--:B------:R-:W-:Y:S02]  /*0120*/  @P0 IADD3 R0, PT, PT, R0, -R3.reuse, RZ ;  /* 0x8000000300000210 */ /* 0x080fe40007ffe0ff */
[----:B------:R-:W-:Y:S02]  /*0130*/  @P0 IADD3 R5, PT, PT, R5, 0x1, RZ ;  /* 0x0000000105050810 */ /* 0x000fe40007ffe0ff */
[----:B------:R-:W-:Y:S02]  /*0140*/  ISETP.GE.U32.AND P1, PT, R0, R3, PT ;  /* 0x000000030000720c */ /* 0x000fe40003f26070 */
[----:B------:R-:W2:Y:S11]  /*0150*/  S2R R0, SR_TID.Y ;  /* 0x0000000000007919 */ /* 0x000eb60000002200 */
[----:B------:R-:W-:-:S02]  /*0160*/  @P1 IADD3 R5, PT, PT, R5, 0x1, RZ ;  /* 0x0000000105051810 */ /* 0x000fc40007ffe0ff */
[----:B------:R-:W-:-:S04]  /*0170*/  @!P2 LOP3.LUT R5, RZ, R3, RZ, 0x33, !PT ;  /* 0x00000003ff05a212 */ /* 0x000fc800078e33ff */
[----:B------:R-:W-:-:S05]  /*0180*/  IADD3 R6, PT, PT, -R5, RZ, RZ ;  /* 0x000000ff05067210 */ /* 0x000fca0007ffe1ff */
[----:B------:R-:W-:-:S05]  /*0190*/  IMAD R7, R3, R6, UR4 ;  /* 0x0000000403077e24 */ /* 0x000fca000f8e0206 */
[----:B0-----:R-:W-:-:S04]  /*01a0*/  LEA R7, R7, R4, 0x4 ;  /* 0x0000000407077211 */ /* 0x001fc800078e20ff */
[----:B------:R-:W-:Y:S02]  /*01b0*/  ISETP.GE.AND P0, PT, R7, R2, PT ;  /* 0x000000020700720c */ /* 0x000fe40003f06270 */
[----:B--2---:R-:W-:-:S04]  /*01c0*/  LEA R0, R5, R0, 0x4 ;  /* 0x0000000005007211 */ /* 0x004fc800078e20ff */
[----:B-1----:R-:W-:-:S13]  /*01d0*/  ISETP.GE.OR P0, PT, R0, UR5, P0 ;  /* 0x0000000500007c0c */ /* 0x002fda0008706670 */
[----:B------:R-:W-:Y:S05]  /*01e0*/  @P0 EXIT ;  /* 0x000000000000094d */ /* 0x000fea0003800000 */
[----:B------:R-:W0:Y:S01]  /*01f0*/  LDC R9, c[0x0][0x3a0] ;  /* 0x0000e800ff097b82 */ /* 0x000e220000000800 */
[----:B------:R-:W1:Y:S01]  /*0200*/  LDCU.64 UR12, c[0x0][0x358] ;  /* 0x00006b00ff0c77ac */ /* 0x000e620008000a00 */
[----:B------:R-:W-:-:S06]  /*0210*/  MOV R14, RZ ;  /* 0x000000ff000e7202 */ /* 0x000fcc0000000f00 */
[----:B------:R-:W2:Y:S08]  /*0220*/  LDC R2, c[0x0][0x398] ;  /* 0x0000e600ff027b82 */ /* 0x000eb00000000800 */
[----:B------:R-:W3:Y:S01]  /*0230*/  S2UR UR7, SR_CTAID.Y ;  /* 0x00000000000779c3 */ /* 0x000ee20000002600 */
[----:B0-----:R-:W-:-:S07]  /*0240*/  ISETP.GE.AND P0, PT, R9, 0x1, PT ;  /* 0x000000010900780c */ /* 0x001fce0003f06270 */
[----:B------:R-:W0:Y:S01]  /*0250*/  S2UR UR8, SR_CTAID.Z ;  /* 0x00000000000879c3 */ /* 0x000e220000002700 */
[----:B--2---:R-:W-:-:S13]  /*0260*/  ISETP.LT.OR P0, PT, R2, 0x1, !P0 ;  /* 0x000000010200780c */ /* 0x004fda0004701670 */
[----:B-1-3--:R-:W-:Y:S05]  /*0270*/  @P0 BRA `(.L_x_0) ;  /* 0x0000000800b80947 */ /* 0x00afea0003800000 */
[----:B------:R-:W1:Y:S01]  /*0280*/  LDCU.64 UR4, c[0x0][0x388] ;  /* 0x00007100ff0477ac */ /* 0x000e620008000a00 */
[C---:B------:R-:W-:Y:S02]  /*0290*/  LOP3.LUT R8, R9.reuse, 0x7ffffff0, RZ, 0xc0, !PT ;  /* 0x7ffffff009087812 */ /* 0x040fe400078ec0ff */
[C---:B------:R-:W-:Y:S02]  /*02a0*/  LOP3.LUT R20, R9.reuse, 0xf, RZ, 0xc0, !PT ;  /* 0x0000000f09147812 */ /* 0x040fe400078ec0ff */
[C---:B------:R-:W-:Y:S02]  /*02b0*/  LOP3.LUT R21, R9.reuse, 0x7, RZ, 0xc0, !PT ;  /* 0x0000000709157812 */ /* 0x040fe400078ec0ff */
[----:B------:R-:W-:Y:S02]  /*02c0*/  LOP3.LUT R9, R9, 0x3, RZ, 0xc0, !PT ;  /* 0x0000000309097812 */ /* 0x000fe400078ec0ff */
[----:B------:R-:W-:Y:S02]  /*02d0*/  MOV R14, RZ ;  /* 0x000000ff000e7202 */ /* 0x000fe40000000f00 */
[----:B------:R-:W-:Y:S01]  /*02e0*/  IADD3 R10, PT, PT, -R8, RZ, RZ ;  /* 0x000000ff080a7210 */ /* 0x000fe20007ffe1ff */
[----:B-1----:R-:W-:-:S03]  /*02f0*/  UIADD3 UR9, UP0, UPT, UR4, 0x20, URZ ;  /* 0x0000002004097890 */ /* 0x002fc6000ff1e0ff */
[----:B------:R-:W-:Y:S01]  /*0300*/  UMOV UR4, URZ ;  /* 0x000000ff00047c82 */ /* 0x000fe20008000000 */
[----:B------:R-:W-:-:S12]  /*0310*/  UIADD3.X UR10, UPT, UPT, URZ, UR5, URZ, UP0, !UPT ;  /* 0x00000005ff0a7290 */ /* 0x000fd800087fe4ff */
.L_x_7:
[----:B------:R-:W1:Y:S01]  /*0320*/  LDCU UR6, c[0x0][0x398] ;  /* 0x00007300ff0677ac */ /* 0x000e620008000800 */
[----:B------:R-:W2:Y:S01]  /*0330*/  LDC R11, c[0x0][0x3a4] ;  /* 0x0000e900ff0b7b82 */ /* 0x000ea20000000800 */
[----:B-1----:R-:W-:Y:S02]  /*0340*/  UIMAD UR5, UR7, UR6, UR4 ;  /* 0x00000006070572a4 */ /* 0x002fe4000f8e0204 */
[----:B0-----:R-:W-:Y:S02]  /*0350*/  UIMAD UR15, UR8, UR6, UR4 ;  /* 0x00000006080f72a4 */ /* 0x001fe4000f8e0204 */
[----:B------:R-:W-:Y:S02]  /*0360*/  UIADD3 UR4, UPT, UPT, UR4, 0x1, URZ ;  /* 0x0000000104047890 */ /* 0x000fe4000fffe0ff */
[----:B--2---:R-:W-:Y:S02]  /*0370*/  IMAD R11, R11, UR5, R0 ;  /* 0x000000050b0b7c24 */ /* 0x004fe4000f8e0200 */
[----:B------:R-:W-:Y:S01]  /*0380*/  UISETP.NE.AND UP1, UPT, UR4, UR6, UPT ;  /* 0x000000060400728c */ /* 0x000fe2000bf25270 */
[----:B------:R-:W-:-:S10]  /*0390*/  UMOV UR5, URZ ;  /* 0x000000ff00057c82 */ /* 0x000fd40008000000 */
.L_x_6:
[----:B------:R-:W0:Y:S01]  /*03a0*/  LDCU UR16, c[0x0][0x3a0] ;  /* 0x00007400ff1077ac */ /* 0x000e220008000800 */
[----:B------:R-:W-:Y:S01]  /*03b0*/  IADD3 R6, PT, PT, R11, UR5, RZ ;  /* 0x000000050b067c10 */ /* 0x000fe2000fffe0ff */
[----:B------:R-:W-:Y:S01]  /*03c0*/  HFMA2 R13, -RZ, RZ, 0, 0 ;  /* 0x00000000ff0d7431 */ /* 0x000fe200000001ff */
[----:B------:R-:W1:Y:S01]  /*03d0*/  LDCU UR14, c[0x0][0x3a8] ;  /* 0x00007500ff0e77ac */ /* 0x000e620008000800 */
[----:B0-----:R-:W-:Y:S02]  /*03e0*/  UISETP.GE.U32.AND UP0, UPT, UR16, 0x10, UPT ;  /* 0x000000101000788c */ /* 0x001fe4000bf06070 */
[----:B------:R-:W-:Y:S02]  /*03f0*/  UIMAD UR6, UR15, UR16, UR5 ;  /* 0x000000100f0672a4 */ /* 0x000fe4000f8e0205 */
[----:B------:R-:W-:Y:S01]  /*0400*/  UIADD3 UR5, UPT, UPT, UR5, 0x1, URZ ;  /* 0x0000000105057890 */ /* 0x000fe2000fffe0ff */
[----:B-1----:R-:W-:Y:S01]  /*0410*/  IMAD R6, R6, UR14, R7 ;  /* 0x0000000e06067c24 */ /* 0x002fe2000f8e0207 */
[----:B------:R-:W-:-:S02]  /*0420*/  UIMAD UR11, UR6, UR16, URZ ;  /* 0x00000010060b72a4 */ /* 0x000fc4000f8e02ff */
[----:B------:R-:W-:Y:S01]  /*0430*/  UISETP.NE.AND UP2, UPT, UR5, UR16, UPT ;  /* 0x000000100500728c */ /* 0x000fe2000bf45270 */
[----:B------:R-:W-:Y:S10]  /*0440*/  BRA.U !UP0, `(.L_x_1) ;  /* 0x0000000108fc7547 */ /* 0x000ff4000b800000 */
[----:B------:R-:W-:Y:S01]  /*0450*/  IMAD.U32 R13, RZ, RZ, UR11 ;  /* 0x0000000bff0d7e24 */ /* 0x000fe2000f8e00ff */
[----:B------:R-:W-:Y:S01]  /*0460*/  MOV R12, R10 ;  /* 0x0000000a000c7202 */ /* 0x000fe20000000f00 */
[----:B------:R-:W-:-:S06]  /*0470*/  UMOV UR6, URZ ;  /* 0x000000ff00067c82 */ /* 0x000fcc0008000000 */
.L_x_2:
[----:B------:R-:W0:Y:S01]  /*0480*/  LDC.64 R2, c[0x0][0x380] ;  /* 0x0000e000ff027b82 */ /* 0x000e220000000a00 */
[----:B------:R-:W-:Y:S02]  /*0490*/  IADD3 R15, PT, PT, R6, UR6, RZ ;  /* 0x00000006060f7c10 */ /* 0x000fe4000fffe0ff */
[----:B------:R-:W-:Y:S02]  /*04a0*/  MOV R4, UR9 ;  /* 0x0000000900047c02 */ /* 0x000fe40008000f00 */
[----:B------:R-:W-:-:S03]  /*04b0*/  MOV R5, UR10 ;  /* 0x0000000a00057c02 */ /* 0x000fc60008000f00 */
[----:B------:R-:W-:-:S05]  /*04c0*/  IMAD.WIDE R4, R13, 0x4, R4 ;  /* 0x000000040d047825 */ /* 0x000fca00078e0204 */
[----:B------:R-:W2:Y:S04]  /*04d0*/  LDG.E.CONSTANT R24, desc[UR12][R4.64+-0x20] ;  /* 0xffffe00c04187981 */ /* 0x000ea8000c1e9900 */
[----:B------:R-:W3:Y:S04]  /*04e0*/  LDG.E.CONSTANT R25, desc[UR12][R4.64+-0x1c] ;  /* 0xffffe40c04197981 */ /* 0x000ee8000c1e9900 */
[----:B------:R-:W4:Y:S01]  /*04f0*/  LDG.E.CONSTANT R22, desc[UR12][R4.64+-0x18] ;  /* 0xffffe80c04167981 */ /* 0x000f22000c1e9900 */
[----:B0-----:R-:W-:-:S03]  /*0500*/  IMAD.WIDE R2, R15, 0x4, R2 ;  /* 0x000000040f027825 */ /* 0x001fc600078e0202 */
[----:B------:R-:W5:Y:S04]  /*0510*/  LDG.E.CONSTANT R19, desc[UR12][R4.64+-0x14] ;  /* 0xffffec0c04137981 */ /* 0x000f68000c1e9900 */
[----:B------:R-:W2:Y:S04]  /*0520*/  LDG.E.CONSTANT R15, desc[UR12][R2.64] ;  /* 0x0000000c020f7981 */ /* 0x000ea8000c1e9900 */
[----:B------:R-:W3:Y:S04]  /*0530*/  LDG.E.CONSTANT R26, desc[UR12][R2.64+0x4] ;  /* 0x0000040c021a7981 */ /* 0x000ee8000c1e9900 */
[----:B------:R-:W4:Y:S04]  /*0540*/  LDG.E.CONSTANT R23, desc[UR12][R2.64+0x8] ;  /* 0x0000080c02177981 */ /* 0x000f28000c1e9900 */
[----:B------:R-:W5:Y:S04]  /*0550*/  LDG.E.CONSTANT R18, desc[UR12][R2.64+0xc] ;  /* 0x00000c0c02127981 */ /* 0x000f68000c1e9900 */
[----:B------:R-:W5:Y:S04]  /*0560*/  LDG.E.CONSTANT R16, desc[UR12][R2.64+0x10] ;  /* 0x0000100c02107981 */ /* 0x000f68000c1e9900 */
[----:B------:R-:W5:Y:S01]  /*0570*/  LDG.E.CONSTANT R17, desc[UR12][R4.64+-0x10] ;  /* 0xfffff00c04117981 */ /* 0x000f62000c1e9900 */
[----:B--2---:R-:W-:-:S03]  /*0580*/  FFMA R15, R15, R24, R14 ;  /* 0x000000180f0f7223 */ /* 0x004fc6000000000e */
[----:B------:R-:W2:Y:S01]  /*0590*/  LDG.E.CONSTANT R14, desc[UR12][R2.64+0x14] ;  /* 0x0000140c020e7981 */ /* 0x000ea2000c1e9900 */
[----:B---3--:R-:W-:-:S03]  /*05a0*/  FFMA R26, R26, R25, R15 ;  /* 0x000000191a1a7223 */ /* 0x008fc6000000000f */
[----:B------:R-:W2:Y:S01]  /*05b0*/  LDG.E.CONSTANT R15, desc[UR12][R4.64+-0xc] ;  /* 0xfffff40c040f7981 */ /* 0x000ea2000c1e9900 */
[----:B----4-:R-:W-:-:S03]  /*05c0*/  FFMA R25, R23, R22, R26 ;  /* 0x0000001617197223 */ /* 0x010fc6000000001a */
[----:B------:R-:W3:Y:S01]  /*05d0*/  LDG.E.CONSTANT R22, desc[UR12][R2.64+0x18] ;  /* 0x0000180c02167981 */ /* 0x000ee2000c1e9900 */
[----:B-----5:R-:W-:-:S03]  /*05e0*/  FFMA R25, R18, R19, R25 ;  /* 0x0000001312197223 */ /* 0x020fc60000000019 */
[----:B------:R-:W3:Y:S04]  /*05f0*/  LDG.E.CONSTANT R23, desc[UR12][R4.64+-0x8] ;  /* 0xfffff80c04177981 */ /* 0x000ee8000c1e9900 */
[----:B------:R-:W4:Y:S04]  /*0600*/  LDG.E.CONSTANT R18, desc[UR12][R2.64+0x1c] ;  /* 0x00001c0c02127981 */ /* 0x000f28000c1e9900 */
[----:B------:R-:W4:Y:S01]  /*0610*/  LDG.E.CONSTANT R19, desc[UR12][R4.64+-0x4] ;  /* 0xfffffc0c04137981 */ /* 0x000f22000c1e9900 */
[----:B------:R-:W-:-:S03]  /*0620*/  FFMA R27, R16, R17, R25 ;  /* 0x00000011101b7223 */ /* 0x000fc60000000019 */
[----:B------:R-:W5:Y:S04]  /*0630*/  LDG.E.CONSTANT R24, desc[UR12][R2.64+0x20] ;  /* 0x0000200c02187981 */ /* 0x000f68000c1e9900 */
[----:B------:R-:W5:Y:S04]  /*0640*/  LDG.E.CONSTANT R25, desc[UR12][R4.64] ;  /* 0x0000000c04197981 */ /* 0x000f68000c1e9900 */
[----:B------:R-:W5:Y:S04]  /*0650*/  LDG.E.CONSTANT R16, desc[UR12][R2.64+0x24] ;  /* 0x0000240c02107981 */ /* 0x000f68000c1e9900 */
[----:B------:R-:W5:Y:S04]  /*0660*/  LDG.E.CONSTANT R17, desc[UR12][R4.64+0x4] ;  /* 0x0000040c04117981 */ /* 0x000f68000c1e9900 */
[----:B------:R-:W5:Y:S01]  /*0670*/  LDG.E.CONSTANT R26, desc[UR12][R4.64+0x1c] ;  /* 0x00001c0c041a7981 */ /* 0x000f62000c1e9900 */
[----:B--2---:R-:W-:-:S03]  /*0680*/  FFMA R15, R14, R15, R27 ;  /* 0x0000000f0e0f7223 */ /* 0x004fc6000000001b */
[----:B------:R-:W2:Y:S04]  /*0690*/  LDG.E.CONSTANT R14, desc[UR12][R4.64+0x8] ;  /* 0x0000080c040e7981 */ /* 0x000ea8000c1e9900 */
[----:B------:R-:W2:Y:S01]  /*06a0*/  LDG.E.CONSTANT R27, desc[UR12][R2.64+0x3c] ;  /* 0x00003c0c021b7981 */ /* 0x000ea2000c1e9900 */
[----:B---3--:R-:W-:-:S03]  /*06b0*/  FFMA R23, R22, R23, R15 ;  /* 0x0000001716177223 */ /* 0x008fc6000000000f */
[----:B------:R-:W2:Y:S04]  /*06c0*/  LDG.E.CONSTANT R15, desc[UR12][R2.64+0x28] ;  /* 0x0000280c020f7981 */ /* 0x000ea8000c1e9900 */
[----:B------:R-:W3:Y:S01]  /*06d0*/  LDG.E.CONSTANT R22, desc[UR12][R2.64+0x30] ;  /* 0x0000300c02167981 */ /* 0x000ee2000c1e9900 */
[----:B----4-:R-:W-:-:S03]  /*06e0*/  FFMA R23, R18, R19, R23 ;  /* 0x0000001312177223 */ /* 0x010fc60000000017 */
[----:B------:R-:W4:Y:S04]  /*06f0*/  LDG.E.CONSTANT R18, desc[UR12][R2.64+0x2c] ;  /* 0x00002c0c02127981 */ /* 0x000f28000c1e9900 */
[----:B------:R-:W4:Y:S01]  /*0700*/  LDG.E.CONSTANT R19, desc[UR12][R4.64+0xc] ;  /* 0x00000c0c04137981 */ /* 0x000f22000c1e9900 */
[----:B-----5:R-:W-:-:S03]  /*0710*/  FFMA R25, R24, R25, R23 ;  /* 0x0000001918197223 */ /* 0x020fc60000000017 */
[----:B------:R-:W3:Y:S04]  /*0720*/  LDG.E.CONSTANT R23, desc[UR12][R4.64+0x10] ;  /* 0x0000100c04177981 */ /* 0x000ee8000c1e9900 */
[----:B------:R-:W5:Y:S01]  /*0730*/  LDG.E.CONSTANT R24, desc[UR12][R2.64+0x34] ;  /* 0x0000340c02187981 */ /* 0x000f62000c1e9900 */
[----:B------:R-:W-:-:S03]  /*0740*/  FFMA R28, R16, R17, R25 ;  /* 0x00000011101c7223 */ /* 0x000fc60000000019 */
[----:B------:R-:W5:Y:S04]  /*0750*/  LDG.E.CONSTANT R25, desc[UR12][R4.64+0x14] ;  /* 0x0000140c04197981 */ /* 0x000f68000c1e9900 */
[----:B------:R-:W5:Y:S04]  /*0760*/  LDG.E.CONSTANT R16, desc[UR12][R2.64+0x38] ;  /* 0x0000380c02107981 */ /* 0x000f68000c1e9900 */
[----:B------:R-:W5:Y:S01]  /*0770*/  LDG.E.CONSTANT R17, desc[UR12][R4.64+0x18] ;  /* 0x0000180c04117981 */ /* 0x000f62000c1e9900 */
[----:B------:R-:W-:-:S04]  /*0780*/  IADD3 R12, PT, PT, R12, 0x10, RZ ;  /* 0x000000100c0c7810 */ /* 0x000fc80007ffe0ff */
[----:B------:R-:W-:Y:S01]  /*0790*/  ISETP.NE.AND P0, PT, R12, RZ, PT ;  /* 0x000000ff0c00720c */ /* 0x000fe20003f05270 */
[----:B------:R-:W-:Y:S01]  /*07a0*/  UIADD3 UR6, UPT, UPT, UR6, 0x10, URZ ;  /* 0x0000001006067890 */ /* 0x000fe2000fffe0ff */
[----:B------:R-:W-:Y:S01]  /*07b0*/  IADD3 R13, PT, PT, R13, 0x10, RZ ;  /* 0x000000100d0d7810 */ /* 0x000fe20007ffe0ff */
[----:B--2---:R-:W-:-:S04]  /*07c0*/  FFMA R15, R15, R14, R28 ;  /* 0x0000000e0f0f7223 */ /* 0x004fc8000000001c */
[----:B----4-:R-:W-:-:S04]  /*07d0*/  FFMA R15, R18, R19, R15 ;  /* 0x00000013120f7223 */ /* 0x010fc8000000000f */
[----:B---3--:R-:W-:-:S04]  /*07e0*/  FFMA R15, R22, R23, R15 ;  /* 0x00000017160f7223 */ /* 0x008fc8000000000f */
[----:B-----5:R-:W-:-:S04]  /*07f0*/  FFMA R15, R24, R25, R15 ;  /* 0x00000019180f7223 */ /* 0x020fc8000000000f */
[----:B------:R-:W-:-:S04]  /*0800*/  FFMA R15, R16, R17, R15 ;  /* 0x00000011100f7223 */ /* 0x000fc8000000000f */
[----:B------:R-:W-:Y:S01]  /*0810*/  FFMA R14, R27, R26, R15 ;  /* 0x0000001a1b0e7223 */ /* 0x000fe2000000000f */
[----:B------:R-:W-:Y:S06]  /*0820*/  @P0 BRA `(.L_x_2) ;  /* 0xfffffffc00140947 */ /* 0x000fec000383ffff */
[----:B------:R-:W-:-:S07]  /*0830*/  MOV R13, R8 ;  /* 0x00000008000d7202 */ /* 0x000fce0000000f00 */
.L_x_1:
[----:B------:R-:W-:-:S13]  /*0840*/  ISETP.NE.AND P0, PT, R20, RZ, PT ;  /* 0x000000ff1400720c */ /* 0x000fda0003f05270 */
[----:B------:R-:W-:Y:S05]  /*0850*/  @!P0 BRA `(.L_x_3) ;  /* 0x0000000400388947 */ /* 0x000fea0003800000 */
[----:B------:R-:W-:Y:S02]  /*0860*/  IADD3 R2, PT, PT, R20, -0x1, RZ ;  /* 0xffffffff14027810 */ /* 0x000fe40007ffe0ff */
[----:B------:R-:W-:Y:S02]  /*0870*/  ISETP.NE.AND P1, PT, R21, RZ, PT ;  /* 0x000000ff1500720c */ /* 0x000fe40003f25270 */
[----:B------:R-:W-:-:S13]  /*0880*/  ISETP.GE.U32.AND P0, PT, R2, 0x7, PT ;  /* 0x000000070200780c */ /* 0x000fda0003f06070 */
[----:B------:R-:W-:Y:S05]  /*0890*/  @!P0 BRA `(.L_x_4) ;  /* 0x00000000007c8947 */ /* 0x000fea0003800000 */
[----:B------:R-:W0:Y:S01]  /*08a0*/  LDC.64 R2, c[0x0][0x380] ;  /* 0x0000e000ff027b82 */ /* 0x000e220000000a00 */
[----:B------:R-:W-:Y:S01]  /*08b0*/  IADD3 R17, PT, PT, R13, UR11, RZ ;  /* 0x0000000b0d117c10 */ /* 0x000fe2000fffe0ff */
[----:B------:R-:W-:-:S06]  /*08c0*/  IMAD.IADD R15, R6, 0x1, R13 ;  /* 0x00000001060f7824 */ /* 0x000fcc00078e020d */
[----:B------:R-:W1:Y:S01]  /*08d0*/  LDC.64 R4, c[0x0][0x388] ;  /* 0x0000e200ff047b82 */ /* 0x000e620000000a00 */
[----:B0-----:R-:W-:-:S05]  /*08e0*/  IMAD.WIDE R2, R15, 0x4, R2 ;  /* 0x000000040f027825 */ /* 0x001fca00078e0202 */
[----:B------:R-:W2:Y:S01]  /*08f0*/  LDG.E.CONSTANT R23, desc[UR12][R2.64] ;  /* 0x0000000c02177981 */ /* 0x000ea2000c1e9900 */
[----:B-1----:R-:W-:-:S03]  /*0900*/  IMAD.WIDE R4, R17, 0x4, R4 ;  /* 0x0000000411047825 */ /* 0x002fc600078e0204 */
[----:B------:R-:W3:Y:S04]  /*0910*/  LDG.E.CONSTANT R12, desc[UR12][R2.64+0x4] ;  /* 0x0000040c020c7981 */ /* 0x000ee8000c1e9900 */
[----:B------:R-:W2:Y:S04]  /*0920*/  LDG.E.CONSTANT R22, desc[UR12][R4.64] ;  /* 0x0000000c04167981 */ /* 0x000ea8000c1e9900 */
[----:B------:R-:W3:Y:S04]  /*0930*/  LDG.E.CONSTANT R15, desc[UR12][R4.64+0x4] ;  /* 0x0000040c040f7981 */ /* 0x000ee8000c1e9900 */
[----:B------:R-:W4:Y:S04]  /*0940*/  LDG.E.CONSTANT R16, desc[UR12][R2.64+0x8] ;  /* 0x0000080c02107981 */ /* 0x000f28000c1e9900 */
[----:B------:R-:W4:Y:S04]  /*0950*/  LDG.E.CONSTANT R17, desc[UR12][R4.64+0x8] ;  /* 0x0000080c04117981 */ /* 0x000f28000c1e9900 */
[----:B------:R-:W5:Y:S04]  /*0960*/  LDG.E.CONSTANT R18, desc[UR12][R2.64+0xc] ;  /* 0x00000c0c02127981 */ /* 0x000f68000c1e9900 */
[----:B------:R-:W5:Y:S04]  /*0970*/  LDG.E.CONSTANT R19, desc[UR12][R4.64+0xc] ;  /* 0x00000c0c04137981 */ /* 0x000f68000c1e9900 */
[----:B------:R-:W5:Y:S04]  /*0980*/  LDG.E.CONSTANT R24, desc[UR12][R4.64+0x10] ;  /* 0x0000100c04187981 */ /* 0x000f68000c1e9900 */
[----:B------:R-:W5:Y:S04]  /*0990*/  LDG.E.CONSTANT R29, desc[UR12][R4.64+0x14] ;  /* 0x0000140c041d7981 */ /* 0x000f68000c1e9900 */
[----:B------:R-:W5:Y:S04]  /*09a0*/  LDG.E.CONSTANT R27, desc[UR12][R4.64+0x18] ;  /* 0x0000180c041b7981 */ /* 0x000f68000c1e9900 */
[----:B------:R-:W5:Y:S04]  /*09b0*/  LDG.E.CONSTANT R25, desc[UR12][R2.64+0x1c] ;  /* 0x00001c0c02197981 */ /* 0x000f68000c1e9900 */
[----:B------:R-:W5:Y:S01]  /*09c0*/  LDG.E.CONSTANT R26, desc[UR12][R4.64+0x1c] ;  /* 0x00001c0c041a7981 */ /* 0x000f62000c1e9900 */
[----:B--2---:R-:W-:-:S03]  /*09d0*/  FFMA R28, R23, R22, R14 ;  /* 0x00000016171c7223 */ /* 0x004fc6000000000e */
[----:B------:R-:W2:Y:S04]  /*09e0*/  LDG.E.CONSTANT R23, desc[UR12][R2.64+0x10] ;  /* 0x0000100c02177981 */ /* 0x000ea8000c1e9900 */
[----:B------:R-:W2:Y:S04]  /*09f0*/  LDG.E.CONSTANT R22, desc[UR12][R2.64+0x14] ;  /* 0x0000140c02167981 */ /* 0x000ea8000c1e9900 */
[----:B------:R-:W2:Y:S01]  /*0a00*/  LDG.E.CONSTANT R14, desc[UR12][R2.64+0x18] ;  /* 0x0000180c020e7981 */ /* 0x000ea2000c1e9900 */
[----:B---3--:R-:W-:-:S04]  /*0a10*/  FFMA R15, R12, R15, R28 ;  /* 0x0000000f0c0f7223 */ /* 0x008fc8000000001c */
[----:B----4-:R-:W-:-:S04]  /*0a20*/  FFMA R15, R16, R17, R15 ;  /* 0x00000011100f7223 */ /* 0x010fc8000000000f */
[----:B-----5:R-:W-:Y:S01]  /*0a30*/  FFMA R18, R18, R19, R15 ;  /* 0x0000001312127223 */ /* 0x020fe2000000000f */
[----:B------:R-:W-:-:S03]  /*0a40*/  IADD3 R13, PT, PT, R13, 0x8, RZ ;  /* 0x000000080d0d7810 */ /* 0x000fc60007ffe0ff */
[----:B--2---:R-:W-:-:S04]  /*0a50*/  FFMA R23, R23, R24, R18 ;  /* 0x0000001817177223 */ /* 0x004fc80000000012 */
[----:B------:R-:W-:-:S04]  /*0a60*/  FFMA R23, R22, R29, R23 ;  /* 0x0000001d16177223 */ /* 0x000fc80000000017 */
[----:B------:R-:W-:-:S04]  /*0a70*/  FFMA R14, R14, R27, R23 ;  /* 0x0000001b0e0e7223 */ /* 0x000fc80000000017 */
[----:B------:R-:W-:-:S07]  /*0a80*/  FFMA R14, R25, R26, R14 ;  /* 0x0000001a190e7223 */ /* 0x000fce000000000e */
.L_x_4:
[----:B------:R-:W-:Y:S05]  /*0a90*/  @!P1 BRA `(.L_x_3) ;  /* 0x0000000000a89947 */ /* 0x000fea0003800000 */
[----:B------:R-:W-:Y:S02]  /*0aa0*/  IADD3 R2, PT, PT, R21, -0x1, RZ ;  /* 0xffffffff15027810 */ /* 0x000fe40007ffe0ff */
[----:B------:R-:W-:Y:S02]  /*0ab0*/  ISETP.NE.AND P1, PT, R9, RZ, PT ;  /* 0x000000ff0900720c */ /* 0x000fe40003f25270 */
[----:B------:R-:W-:-:S13]  /*0ac0*/  ISETP.GE.U32.AND P0, PT, R2, 0x3, PT ;  /* 0x000000030200780c */ /* 0x000fda0003f06070 */
[----:B------:R-:W-:Y:S05]  /*0ad0*/  @!P0 BRA `(.L_x_5) ;  /* 0x00000000004c8947 */ /* 0x000fea0003800000 */
[----:B------:R-:W0:Y:S01]  /*0ae0*/  LDC.64 R4, c[0x0][0x380] ;  /* 0x0000e000ff047b82 */ /* 0x000e220000000a00 */
[----:B------:R-:W-:Y:S02]  /*0af0*/  IADD3 R15, PT, PT, R6, R13, RZ ;  /* 0x0000000d060f7210 */ /* 0x000fe40007ffe0ff */
[----:B------:R-:W-:-:S05]  /*0b00*/  IADD3 R17, PT, PT, R13, UR11, RZ ;  /* 0x0000000b0d117c10 */ /* 0x000fca000fffe0ff */
[----:B------:R-:W1:Y:S01]  /*0b10*/  LDC.64 R2, c[0x0][0x388] ;  /* 0x0000e200ff027b82 */ /* 0x000e620000000a00 */
[----:B0-----:R-:W-:-:S05]  /*0b20*/  IMAD.WIDE R4, R15, 0x4, R4 ;  /* 0x000000040f047825 */ /* 0x001fca00078e0204 */
[----:B------:R-:W2:Y:S01]  /*0b30*/  LDG.E.CONSTANT R15, desc[UR12][R4.64] ;  /* 0x0000000c040f7981 */ /* 0x000ea2000c1e9900 */
[----:B-1----:R-:W-:-:S03]  /*0b40*/  IMAD.WIDE R2, R17, 0x4, R2 ;  /* 0x0000000411027825 */ /* 0x002fc600078e0202 */
[----:B------:R-:W3:Y:S04]  /*0b50*/  LDG.E.CONSTANT R19, desc[UR12][R4.64+0x8] ;  /* 0x0000080c04137981 */ /* 0x000ee8000c1e9900 */
[----:B------:R-:W2:Y:S04]  /*0b60*/  LDG.E.CONSTANT R12, desc[UR12][R2.64] ;  /* 0x0000000c020c7981 */ /* 0x000ea8000c1e9900 */
[----:B------:R-:W4:Y:S04]  /*0b70*/  LDG.E.CONSTANT R17, desc[UR12][R4.64+0x4] ;  /* 0x0000040c04117981 */ /* 0x000f28000c1e9900 */
[----:B------:R-:W4:Y:S04]  /*0b80*/  LDG.E.CONSTANT R16, desc[UR12][R2.64+0x4] ;  /* 0x0000040c02107981 */ /* 0x000f28000c1e9900 */
[----:B------:R-:W3:Y:S04]  /*0b90*/  LDG.E.CONSTANT R18, desc[UR12][R2.64+0x8] ;  /* 0x0000080c02127981 */ /* 0x000ee8000c1e9900 */
[----:B------:R-:W5:Y:S04]  /*0ba0*/  LDG.E.CONSTANT R23, desc[UR12][R4.64+0xc] ;  /* 0x00000c0c04177981 */ /* 0x000f68000c1e9900 */
[----:B------:R-:W5:Y:S01]  /*0bb0*/  LDG.E.CONSTANT R22, desc[UR12][R2.64+0xc] ;  /* 0x00000c0c02167981 */ /* 0x000f62000c1e9900 */
[----:B------:R-:W-:Y:S01]  /*0bc0*/  IADD3 R13, PT, PT, R13, 0x4, RZ ;  /* 0x000000040d0d7810 */ /* 0x000fe20007ffe0ff */
[----:B--2---:R-:W-:-:S04]  /*0bd0*/  FFMA R12, R15, R12, R14 ;  /* 0x0000000c0f0c7223 */ /* 0x004fc8000000000e */
[----:B----4-:R-:W-:-:S04]  /*0be0*/  FFMA R12, R17, R16, R12 ;  /* 0x00000010110c7223 */ /* 0x010fc8000000000c */
[----:B---3--:R-:W-:-:S04]  /*0bf0*/  FFMA R12, R19, R18, R12 ;  /* 0x00000012130c7223 */ /* 0x008fc8000000000c */
[----:B-----5:R-:W-:-:S07]  /*0c00*/  FFMA R14, R23, R22, R12 ;  /* 0x00000016170e7223 */ /* 0x020fce000000000c */
.L_x_5:
[----:B------:R-:W-:Y:S05]  /*0c10*/  @!P1 BRA `(.L_x_3) ;  /* 0x0000000000489947 */ /* 0x000fea0003800000 */
[----:B------:R-:W0:Y:S01]  /*0c20*/  LDC.64 R4, c[0x0][0x380] ;  /* 0x0000e000ff047b82 */ /* 0x000e220000000a00 */
[----:B------:R-:W-:Y:S02]  /*0c30*/  IADD3 R15, PT, PT, R6, R13, RZ ;  /* 0x0000000d060f7210 */ /* 0x000fe40007ffe0ff */
[----:B------:R-:W-:-:S05]  /*0c40*/  IADD3 R13, PT, PT, R13, UR11, RZ ;  /* 0x0000000b0d0d7c10 */ /* 0x000fca000fffe0ff */
[----:B------:R-:W1:Y:S01]  /*0c50*/  LDC.64 R2, c[0x0][0x388] ;  /* 0x0000e200ff027b82 */ /* 0x000e620000000a00 */
[----:B0-----:R-:W-:-:S04]  /*0c60*/  IMAD.WIDE R4, R15, 0x4, R4 ;  /* 0x000000040f047825 */ /* 0x001fc800078e0204 */
[----:B-1----:R-:W-:Y:S02]  /*0c70*/  IMAD.WIDE R2, R13, 0x4, R2 ;  /* 0x000000040d027825 */ /* 0x002fe400078e0202 */
[----:B------:R-:W2:Y:S04]  /*0c80*/  LDG.E.CONSTANT R13, desc[UR12][R4.64] ;  /* 0x0000000c040d7981 */ /* 0x000ea8000c1e9900 */
[----:B------:R-:W2:Y:S01]  /*0c90*/  LDG.E.CONSTANT R6, desc[UR12][R2.64] ;  /* 0x0000000c02067981 */ /* 0x000ea2000c1e9900 */
[----:B------:R-:W-:Y:S01]  /*0ca0*/  ISETP.NE.AND P0, PT, R9, 0x1, PT ;  /* 0x000000010900780c */ /* 0x000fe20003f05270 */
[----:B--2---:R-:W-:-:S12]  /*0cb0*/  FFMA R14, R13, R6, R14 ;  /* 0x000000060d0e7223 */ /* 0x004fd8000000000e */
[----:B------:R-:W-:Y:S05]  /*0cc0*/  @!P0 BRA `(.L_x_3) ;  /* 0x00000000001c8947 */ /* 0x000fea0003800000 */
[----:B------:R-:W-:Y:S01]  /*0cd0*/  ISETP.NE.AND P0, PT, R9, 0x2, PT ;  /* 0x000000020900780c */ /* 0x000fe20003f05270 */
[----:B------:R-:W2:Y:S04]  /*0ce0*/  LDG.E.CONSTANT R13, desc[UR12][R4.64+0x4] ;  /* 0x0000040c040d7981 */ /* 0x000ea8000c1e9900 */
[----:B------:R-:W2:Y:S08]  /*0cf0*/  LDG.E.CONSTANT R6, desc[UR12][R2.64+0x4] ;  /* 0x0000040c02067981 */ /* 0x000eb0000c1e9900 */
[----:B------:R-:W3:Y:S04]  /*0d00*/  @P0 LDG.E.CONSTANT R15, desc[UR12][R4.64+0x8] ;  /* 0x0000080c040f0981 */ /* 0x000ee8000c1e9900 */
[----:B------:R-:W3:Y:S01]  /*0d10*/  @P0 LDG.E.CONSTANT R12, desc[UR12][R2.64+0x8] ;  /* 0x0000080c020c0981 */ /* 0x000ee2000c1e9900 */
[----:B--2---:R-:W-:-:S04]  /*0d20*/  FFMA R14, R13, R6, R14 ;  /* 0x000000060d0e7223 */ /* 0x004fc8000000000e */
[----:B---3--:R-:W-:-:S07]  /*0d30*/  @P0 FFMA R14, R15, R12, R14 ;  /* 0x0000000c0f0e0223 */ /* 0x008fce000000000e */
.L_x_3:
[----:B------:R-:W-:Y:S05]  /*0d40*/  BRA.U UP2, `(.L_x_6) ;  /* 0xfffffff502947547 */ /* 0x000fea000b83ffff */
[----:B------:R-:W-:Y:S05]  /*0d50*/  BRA.U UP1, `(.L_x_7) ;  /* 0xfffffff501707547 */ /* 0x000fea000b83ffff */
.L_x_0:
[----:B------:R-:W0:Y:S01]  /*0d60*/  LDCU UR4, c[0x0][0x39c] ;  /* 0x00007380ff0477ac */ /* 0x000e220008000800 */
[----:B------:R-:W1:Y:S01]  /*0d70*/  LDC R5, c[0x0][0x3ac] ;  /* 0x0000eb00ff057b82 */ /* 0x000e620000000800 */
[----:B------:R-:W2:Y:S07]  /*0d80*/  LDCU UR5, c[0x0][0x3b0] ;  /* 0x00007600ff0577ac */ /* 0x000eae0008000800 */
[----:B------:R-:W3:Y:S01]  /*0d90*/  LDC.64 R2, c[0x0][0x390] ;  /* 0x0000e400ff027b82 */ /* 0x000ee20000000a00 */
[----:B0-----:R-:W-:-:S06]  /*0da0*/  UIMAD UR4, UR7, UR4, UR8 ;  /* 0x00000004070472a4 */ /* 0x001fcc000f8e0208 */
[----:B-1----:R-:W-:-:S04]  /*0db0*/  IMAD R0, R5, UR4, R0 ;  /* 0x0000000405007c24 */ /* 0x002fc8000f8e0200 */
[----:B--2---:R-:W-:-:S04]  /*0dc0*/  IMAD R7, R0, UR5, R7 ;  /* 0x0000000500077c24 */ /* 0x004fc8000f8e0207 */
[----:B---3--:R-:W-:-:S05]  /*0dd0*/  IMAD.WIDE R2, R7, 0x4, R2 ;  /* 0x0000000407027825 */ /* 0x008fca00078e0202 */
[----:B------:R-:W-:Y:S01]  /*0de0*/  STG.E desc[UR12][R2.64], R14 ;  /* 0x0000000e02007986 */ /* 0x000fe2000c10190c */
[----:B------:R-:W-:Y:S05]  /*0df0*/  EXIT ;  /* 0x000000000000794d */ /* 0x000fea0003800000 */
.L_x_8:
[----:B------:R-:W-:-:S00]  /*0e00*/  BRA `(.L_x_8) ;  /* 0xfffffffc00fc7947 */ /* 0x000fc0000383ffff */
[----:B------:R-:W-:-:S00]  /*0e10*/  NOP ;  /* 0x0000000000007918 */ /* 0x000fc00000000000 */
        /* <DEDUP_REMOVED lines=14> */
.L_x_27:


//--------------------- .text._Z9conv3d_s2IfEvPKT_S2_PS0_iiiiiiii --------------------------
	.section	.text._Z9conv3d_s2IfEvPKT_S2_PS0_iiiiiiii,"ax",@progbits
	.align	128
        .global         _Z9conv3d_s2IfEvPKT_S2_PS0_iiiiiiii
        .type           _Z9conv3d_s2IfEvPKT_S2_PS0_iiiiiiii,@function
        .size           _Z9conv3d_s2IfEvPKT_S2_PS0_iiiiiiii,(.L_x_28 - _Z9conv3d_s2IfEvPKT_S2_PS0_iiiiiiii)
        .other          _Z9conv3d_s2IfEvPKT_S2_PS0_iiiiiiii,@"STO_CUDA_ENTRY STV_DEFAULT"
_Z9conv3d_s2IfEvPKT_S2_PS0_iiiiiiii:
.text._Z9conv3d_s2IfEvPKT_S2_PS0_iiiiiiii:
[----:B------:R-:W-:Y:S08]  /*0000*/  LDC R1, c[0x0][0x37c] ;  /* 0x0000df00ff017b82 */ /* 0x000ff00000000800 */
[----:B------:R-:W0:Y:S01]  /*0010*/  LDC.64 R2, c[0x0][0x3b0] ;  /* 0x0000ec00ff027b82 */ /* 0x000e220000000a00 */
[----:B------:R-:W1:Y:S07]  /*0020*/  LDCU UR5, c[0x0][0x3ac] ;  /* 0x00007580ff0577ac */ /* 0x000e6e0008000800 */
[----:B------:R-:W2:Y:S01]  /*0030*/  S2UR UR4, SR_CTAID.Y ;  /* 0x00000000000479c3 */ /* 0x000ea20000002600 */
        /* <DEDUP_REMOVED lines=31> */
[----:B------:R-:W3:Y:S01]  /*0230*/  S2UR UR7, SR_CTAID.X ;  /* 0x00000000000779c3 */ /* 0x000ee20000002500 */
        /* <DEDUP_REMOVED lines=14> */
.L_x_16:
[----:B------:R-:W0:Y:S01]  /*0320*/  LDCU UR6, c[0x0][0x398] ;  /* 0x00007300ff0677ac */ /* 0x000e220008000800 */
[----:B------:R-:W1:Y:S01]  /*0330*/  LDC R11, c[0x0][0x3a4] ;  /* 0x0000e900ff0b7b82 */ /* 0x000e620000000800 */
[----:B0-----:R-:W-:Y:S02]  /*0340*/  UIMAD UR5, UR8, UR6, UR4 ;  /* 0x00000006080572a4 */ /* 0x001fe4000f8e0204 */
[----:B------:R-:W-:Y:S02]  /*0350*/  UIMAD UR15, UR7, UR6, UR4 ;  /* 0x00000006070f72a4 */ /* 0x000fe4000f8e0204 */
[----:B------:R-:W-:Y:S02]  /*0360*/  UIADD3 UR4, UPT, UPT, UR4, 0x1, URZ ;  /* 0x0000000104047890 */ /* 0x000fe4000fffe0ff */
[----:B-1----:R-:W-:Y:S02]  /*0370*/  IMAD R11, R11, UR5, R0 ;  /* 0x000000050b0b7c24 */ /* 0x002fe4000f8e0200 */
[----:B------:R-:W-:Y:S01]  /*0380*/  UISETP.NE.AND UP1, UPT, UR4, UR6, UPT ;  /* 0x000000060400728c */ /* 0x000fe2000bf25270 */
[----:B------:R-:W-:-:S10]  /*0390*/  UMOV UR5, URZ ;  /* 0x000000ff00057c82 */ /* 0x000fd40008000000 */
.L_x_15:
        /* <DEDUP_REMOVED lines=14> */
.L_x_11:
        /* <DEDUP_REMOVED lines=60> */
.L_x_10:
        /* <DEDUP_REMOVED lines=37> */
.L_x_13:
        /* <DEDUP_REMOVED lines=24> */
.L_x_14:
        /* <DEDUP_REMOVED lines=19> */
.L_x_12:
[----:B------:R-:W-:Y:S05]  /*0d40*/  BRA.U UP2, `(.L_x_15) ;  /* 0xfffffff502947547 */ /* 0x000fea000b83ffff */
[----:B------:R-:W-:Y:S05]  /*0d50*/  BRA.U UP1, `(.L_x_16) ;  /* 0xfffffff501707547 */ /* 0x000fea000b83ffff */
.L_x_9:
        /* <DEDUP_REMOVED lines=10> */
.L_x_17:
        /* <DEDUP_REMOVED lines=16> */
.L_x_28:


//--------------------- .text._Z9conv3d_s1IfEvPKT_S2_PS0_iiiiiiii --------------------------
	.section	.text._Z9conv3d_s1IfEvPKT_S2_PS0_iiiiiiii,"ax",@progbits
	.align	128
        .global         _Z9conv3d_s1IfEvPKT_S2_PS0_iiiiiiii
        .type           _Z9conv3d_s1IfEvPKT_S2_PS0_iiiiiiii,@function
        .size           _Z9conv3d_s1IfEvPKT_S2_PS0_iiiiiiii,(.L_x_29 - _Z9conv3d_s1IfEvPKT_S2_PS0_iiiiiiii)
        .other          _Z9conv3d_s1IfEvPKT_S2_PS0_iiiiiiii,@"STO_CUDA_ENTRY STV_DEFAULT"
_Z9conv3d_s1IfEvPKT_S2_PS0_iiiiiiii:
.text._Z9conv3d_s1IfEvPKT_S2_PS0_iiiiiiii:
[----:B------:R-:W-:Y:S08]  /*0000*/  LDC R1, c[0x0][0x37c] ;  /* 0x0000df00ff017b82 */ /* 0x000ff00000000800 */
[----:B------:R-:W0:Y:S01]  /*0010*/  LDC.64 R2, c[0x0][0x3b0] ;  /* 0x0000ec00ff027b82 */ /* 0x000e220000000a00 */
[----:B------:R-:W1:Y:S07]  /*0020*/  LDCU UR5, c[0x0][0x3ac] ;  /* 0x00007580ff0577ac */ /* 0x000e6e0008000800 */
[----:B------:R-:W2:Y:S01]  /*0030*/  S2UR UR4, SR_CTAID.Z ;  /* 0x00000000000479c3 */ /* 0x000ea20000002700 */
        /* <DEDUP_REMOVED lines=33> */
[----:B------:R-:W0:Y:S01]  /*0250*/  S2UR UR8, SR_CTAID.Y ;  /* 0x00000000000879c3 */ /* 0x000e220000002600 */
        /* <DEDUP_REMOVED lines=12> */
.L_x_25:
        /* <DEDUP_REMOVED lines=8> */
.L_x_24:
        /* <DEDUP_REMOVED lines=14> */
.L_x_20:
        /* <DEDUP_REMOVED lines=60> */
.L_x_19:
        /* <DEDUP_REMOVED lines=37> */
.L_x_22:
        /* <DEDUP_REMOVED lines=24> */
.L_x_23:
        /* <DEDUP_REMOVED lines=19> */
.L_x_21:
[----:B------:R-:W-:Y:S05]  /*0d40*/  BRA.U UP2, `(.L_x_24) ;  /* 0xfffffff502947547 */ /* 0x000fea000b83ffff */
[----:B------:R-:W-:Y:S05]  /*0d50*/  BRA.U UP1, `(.L_x_25) ;  /* 0xfffffff501707547 */ /* 0x000fea000b83ffff */
.L_x_18:
        /* <DEDUP_REMOVED lines=10> */
.L_x_26:
        /* <DEDUP_REMOVED lines=16> */
.L_x_29:


//--------------------- .nv.shared.reserved.0     --------------------------
	.section	.nv.shared.reserved.0,"aw",@nobits
	.weak		__nv_reservedSMEM_offset_0_alias
	.size		__nv_reservedSMEM_offset_0_alias, 0, 64
	.other		__nv_reservedSMEM_offset_0_alias,@"STO_CUDA_RESERVED_SHARED STV_DEFAULT"
__nv_reservedSMEM_offset_0_alias:
	.zero		0
	.zero		64


//--------------------- .nv.constant0._Z9conv3d_s3IfEvPKT_S2_PS0_iiiiiiii --------------------------
	.section	.nv.constant0._Z9conv3d_s3IfEvPKT_S2_PS0_iiiiiiii,"a",@progbits
	.sectionflags	@""
	.align	4
.nv.constant0._Z9conv3d_s3IfEvPKT_S2_PS0_iiiiiiii:
	.zero		952


//--------------------- .nv.constant0._Z9conv3d_s2IfEvPKT_S2_PS0_iiiiiiii --------------------------
	.section	.nv.constant0._Z9conv3d_s2IfEvPKT_S2_PS0_iiiiiiii,"a",@progbits
	.sectionflags	@""
	.align	4
.nv.constant0._Z9conv3d_s2IfEvPKT_S2_PS0_iiiiiiii:
	.zero		952


//--------------------- .nv.constant0._Z9conv3d_s1IfEvPKT_S2_PS0_iiiiiiii --------------------------
	.section	.nv.constant0._Z9conv3d_s1IfEvPKT_S2_PS0_iiiiiiii,"a",@progbits
	.sectionflags	@""
	.align	4
.nv.constant0._Z9conv3d_s1IfEvPKT_S2_PS0_iiiiiiii:
	.zero		952


//--------------------- SYMBOLS --------------------------

	.type		.nv.reservedSmem.offset0,@object
	.size		.nv.reservedSmem.offset0,0x4
